	.target	sm_90a

	.elftype	@"ET_EXEC"


//--------------------- .note.nv.tkinfo           --------------------------
	.section	.note.nv.tkinfo,"",@"SHT_NOTE"
	.sectionflags	@"SHF_NOTE_NV_TKINFO"
	.tkinfo
        /*0018*/ 	.word	0x00000002
        /*0030*/ 	.string	""
        /*0030*/ 	.string	"ptxas"
        /*0030*/ 	.string	"Cuda compilation tools, release 13.0, V13.0.88"
        /*0030*/ 	.string	"Build cuda_13.0.r13.0/compiler.36424714_0"
        /*0030*/ 	.string	"-arch sm_90a -m 64 "



//--------------------- .note.nv.cuinfo           --------------------------
	.section	.note.nv.cuinfo,"",@"SHT_NOTE"
	.sectionflags	@"SHF_NOTE_NV_CUINFO"
        /*0018*/ 	.short	0x0002
        /*001a*/ 	.short	0x005a
        /*001c*/ 	.short	0x0082
	.zero		2


//--------------------- .nv.info                  --------------------------
	.section	.nv.info,"",@"SHT_CUDA_INFO"
	.align	4


	//----- nvinfo : EIATTR_REGCOUNT
	.align		4
        /*0000*/ 	.byte	0x04, 0x2f
        /*0002*/ 	.short	(.L_15 - .L_14)
	.align		4
.L_14:
        /*0004*/ 	.word	index@(_ZN7cutlass13device_kernelINS_4gemm6kernel13GemmUniversalIN4cute5tupleIJiiiiEEENS1_10collective13CollectiveMmaINS1_34MainloopSm90TmaGmmaWarpSpecializedILi18ENS5_IJNS4_1CILi1EEESB_SB_EEENS1_35KernelTmaWarpSpecializedCooperativeEEENS5_IJNSA_ILi256EEENSA_ILi128EEENSA_ILi16EEEEEENS_6half_tENS5_IJlSB_lEEESJ_SK_NS4_8TiledMMAINS4_8MMA_AtomIJNS4_4SM904GMMA26MMA_64x128x16_F32F16F16_SSILNSO_5MajorE0ELSQ_0ELNSO_7ScaleInE1ELSR_1EEEEEENS4_6LayoutINS5_IJNSA_ILi2EEESB_SB_EEENS5_IJSB_NSA_ILi0EEESX_EEEEENS5_IJNS4_10UnderscoreES10_S10_EEEEENS4_13SM90_TMA_LOADENS4_14ComposedLayoutINS4_7SwizzleILi1ELi4ELi3EEENS4_18smem_ptr_flag_bitsILi16EEENSU_INS5_IJNSA_ILi8EEESH_EEENS5_IJSH_SB_EEEEEEEvNS4_8identityES13_S1D_vS1E_EENS_8epilogue10collective6detail29Sm90TmaWarpSpecializedAdapterINS1H_15DefaultEpilogueISJ_SK_SK_NS1G_6thread17LinearCombinationISJ_Li1EffLNS1L_9ScaleType4KindE0ELNS_15FloatRoundStyleE2ESJ_EENS1_15EpilogueDefaultEEEEEvvEEEEvNT_6ParamsE)
        /*0008*/ 	.word	0x000000a8


	//----- nvinfo : EIATTR_FRAME_SIZE
	.align		4
.L_15:
        /*000c*/ 	.byte	0x04, 0x11
        /*000e*/ 	.short	(.L_17 - .L_16)
	.align		4
.L_16:
        /*0010*/ 	.word	index@(_ZN7cutlass13device_kernelINS_4gemm6kernel13GemmUniversalIN4cute5tupleIJiiiiEEENS1_10collective13CollectiveMmaINS1_34MainloopSm90TmaGmmaWarpSpecializedILi18ENS5_IJNS4_1CILi1EEESB_SB_EEENS1_35KernelTmaWarpSpecializedCooperativeEEENS5_IJNSA_ILi256EEENSA_ILi128EEENSA_ILi16EEEEEENS_6half_tENS5_IJlSB_lEEESJ_SK_NS4_8TiledMMAINS4_8MMA_AtomIJNS4_4SM904GMMA26MMA_64x128x16_F32F16F16_SSILNSO_5MajorE0ELSQ_0ELNSO_7ScaleInE1ELSR_1EEEEEENS4_6LayoutINS5_IJNSA_ILi2EEESB_SB_EEENS5_IJSB_NSA_ILi0EEESX_EEEEENS5_IJNS4_10UnderscoreES10_S10_EEEEENS4_13SM90_TMA_LOADENS4_14ComposedLayoutINS4_7SwizzleILi1ELi4ELi3EEENS4_18smem_ptr_flag_bitsILi16EEENSU_INS5_IJNSA_ILi8EEESH_EEENS5_IJSH_SB_EEEEEEEvNS4_8identityES13_S1D_vS1E_EENS_8epilogue10collective6detail29Sm90TmaWarpSpecializedAdapterINS1H_15DefaultEpilogueISJ_SK_SK_NS1G_6thread17LinearCombinationISJ_Li1EffLNS1L_9ScaleType4KindE0ELNS_15FloatRoundStyleE2ESJ_EENS1_15EpilogueDefaultEEEEEvvEEEEvNT_6ParamsE)
        /*0014*/ 	.word	0x00000000


	//----- nvinfo : EIATTR_MIN_STACK_SIZE
	.align		4
.L_17:
        /*0018*/ 	.byte	0x04, 0x12
        /*001a*/ 	.short	(.L_19 - .L_18)
	.align		4
.L_18:
        /*001c*/ 	.word	index@(_ZN7cutlass13device_kernelINS_4gemm6kernel13GemmUniversalIN4cute5tupleIJiiiiEEENS1_10collective13CollectiveMmaINS1_34MainloopSm90TmaGmmaWarpSpecializedILi18ENS5_IJNS4_1CILi1EEESB_SB_EEENS1_35KernelTmaWarpSpecializedCooperativeEEENS5_IJNSA_ILi256EEENSA_ILi128EEENSA_ILi16EEEEEENS_6half_tENS5_IJlSB_lEEESJ_SK_NS4_8TiledMMAINS4_8MMA_AtomIJNS4_4SM904GMMA26MMA_64x128x16_F32F16F16_SSILNSO_5MajorE0ELSQ_0ELNSO_7ScaleInE1ELSR_1EEEEEENS4_6LayoutINS5_IJNSA_ILi2EEESB_SB_EEENS5_IJSB_NSA_ILi0EEESX_EEEEENS5_IJNS4_10UnderscoreES10_S10_EEEEENS4_13SM90_TMA_LOADENS4_14ComposedLayoutINS4_7SwizzleILi1ELi4ELi3EEENS4_18smem_ptr_flag_bitsILi16EEENSU_INS5_IJNSA_ILi8EEESH_EEENS5_IJSH_SB_EEEEEEEvNS4_8identityES13_S1D_vS1E_EENS_8epilogue10collective6detail29Sm90TmaWarpSpecializedAdapterINS1H_15DefaultEpilogueISJ_SK_SK_NS1G_6thread17LinearCombinationISJ_Li1EffLNS1L_9ScaleType4KindE0ELNS_15FloatRoundStyleE2ESJ_EENS1_15EpilogueDefaultEEEEEvvEEEEvNT_6ParamsE)
        /*0020*/ 	.word	0x00000000
.L_19:


//--------------------- .nv.compat                --------------------------
	.section	.nv.compat,"",@"SHT_CUDA_COMPAT_INFO"
	.align	4
        /*0000*/ 	.byte	0x02, 0x09, 0x01, 0x00, 0x02, 0x02, 0x04, 0x00, 0x02, 0x05, 0x05, 0x00, 0x03, 0x07, 0x01, 0x01
        /*0010*/ 	.byte	0x02, 0x03, 0x01, 0x00, 0x02, 0x06, 0x01, 0x00, 0x04, 0x0b, 0x08, 0x00, 0x00, 0x00, 0x00, 0x00
        /*0020*/ 	.byte	0x00, 0x00, 0x00, 0x00


//--------------------- .nv.info._ZN7cutlass13device_kernelINS_4gemm6kernel13GemmUniversalIN4cute5tupleIJiiiiEEENS1_10collective13CollectiveMmaINS1_34MainloopSm90TmaGmmaWarpSpecializedILi18ENS5_IJNS4_1CILi1EEESB_SB_EEENS1_35KernelTmaWarpSpecializedCooperativeEEENS5_IJNSA_ILi256EEENSA_ILi128EEENSA_ILi16EEEEEENS_6half_tENS5_IJlSB_lEEESJ_SK_NS4_8TiledMMAINS4_8MMA_AtomIJNS4_4SM904GMMA26MMA_64x128x16_F32F16F16_SSILNSO_5MajorE0ELSQ_0ELNSO_7ScaleInE1ELSR_1EEEEEENS4_6LayoutINS5_IJNSA_ILi2EEESB_SB_EEENS5_IJSB_NSA_ILi0EEESX_EEEEENS5_IJNS4_10UnderscoreES10_S10_EEEEENS4_13SM90_TMA_LOADENS4_14ComposedLayoutINS4_7SwizzleILi1ELi4ELi3EEENS4_18smem_ptr_flag_bitsILi16EEENSU_INS5_IJNSA_ILi8EEESH_EEENS5_IJSH_SB_EEEEEEEvNS4_8identityES13_S1D_vS1E_EENS_8epilogue10collective6detail29Sm90TmaWarpSpecializedAdapterINS1H_15DefaultEpilogueISJ_SK_SK_NS1G_6thread17LinearCombinationISJ_Li1EffLNS1L_9ScaleType4KindE0ELNS_15FloatRoundStyleE2ESJ_EENS1_15EpilogueDefaultEEEEEvvEEEEvNT_6ParamsE --------------------------
	.section	.nv.info._ZN7cutlass13device_kernelINS_4gemm6kernel13GemmUniversalIN4cute5tupleIJiiiiEEENS1_10collective13CollectiveMmaINS1_34MainloopSm90TmaGmmaWarpSpecializedILi18ENS5_IJNS4_1CILi1EEESB_SB_EEENS1_35KernelTmaWarpSpecializedCooperativeEEENS5_IJNSA_ILi256EEENSA_ILi128EEENSA_ILi16EEEEEENS_6half_tENS5_IJlSB_lEEESJ_SK_NS4_8TiledMMAINS4_8MMA_AtomIJNS4_4SM904GMMA26MMA_64x128x16_F32F16F16_SSILNSO_5MajorE0ELSQ_0ELNSO_7ScaleInE1ELSR_1EEEEEENS4_6LayoutINS5_IJNSA_ILi2EEESB_SB_EEENS5_IJSB_NSA_ILi0EEESX_EEEEENS5_IJNS4_10UnderscoreES10_S10_EEEEENS4_13SM90_TMA_LOADENS4_14ComposedLayoutINS4_7SwizzleILi1ELi4ELi3EEENS4_18smem_ptr_flag_bitsILi16EEENSU_INS5_IJNSA_ILi8EEESH_EEENS5_IJSH_SB_EEEEEEEvNS4_8identityES13_S1D_vS1E_EENS_8epilogue10collective6detail29Sm90TmaWarpSpecializedAdapterINS1H_15DefaultEpilogueISJ_SK_SK_NS1G_6thread17LinearCombinationISJ_Li1EffLNS1L_9ScaleType4KindE0ELNS_15FloatRoundStyleE2ESJ_EENS1_15EpilogueDefaultEEEEEvvEEEEvNT_6ParamsE,"",@"SHT_CUDA_INFO"
	.sectionflags	@""
	.align	4


	//----- nvinfo : EIATTR_CUDA_API_VERSION
	.align		4
        /*0000*/ 	.byte	0x04, 0x37
        /*0002*/ 	.short	(.L_21 - .L_20)
.L_20:
        /*0004*/ 	.word	0x00000082


	//----- nvinfo : EIATTR_KPARAM_INFO
	.align		4
.L_21:
        /*0008*/ 	.byte	0x04, 0x17
        /*000a*/ 	.short	(.L_23 - .L_22)
.L_22:
        /*000c*/ 	.word	0x00000000
        /*0010*/ 	.short	0x0000
        /*0012*/ 	.short	0x0070
        /*0014*/ 	.byte	0x00, 0xf0, 0x01, 0x10


	//----- nvinfo : EIATTR_SPARSE_MMA_MASK
	.align		4
.L_23:
        /*0018*/ 	.byte	0x03, 0x50
        /*001a*/ 	.short	0x0000


	//----- nvinfo : EIATTR_MAXREG_COUNT
	.align		4
        /*001c*/ 	.byte	0x03, 0x1b
        /*001e*/ 	.short	0x00a8


	//----- nvinfo : EIATTR_NUM_BARRIERS
	.align		4
        /*0020*/ 	.byte	0x02, 0x4c
        /*0022*/ 	.byte	0x01
	.zero		1


	//----- nvinfo : EIATTR_EXTERNS
	.align		4
        /*0024*/ 	.byte	0x04, 0x0f
        /*0026*/ 	.short	(.L_25 - .L_24)


	//   ....[0]....
	.align		4
.L_24:
        /*0028*/ 	.word	index@(__assertfail)


	//----- nvinfo : EIATTR_MERCURY_ISA_VERSION
	.align		4
.L_25:
        /*002c*/ 	.byte	0x03, 0x5f
        /*002e*/ 	.short	0x0101


	//----- nvinfo : EIATTR_INT_WARP_WIDE_INSTR_OFFSETS
	.align		4
        /*0030*/ 	.byte	0x04, 0x31
        /*0032*/ 	.short	(.L_27 - .L_26)


	//   ....[0]....
.L_26:
        /*0034*/ 	.word	0x000005a0


	//   ....[1]....
        /*0038*/ 	.word	0x000005d0


	//   ....[2]....
        /*003c*/ 	.word	0x000006b0


	//----- nvinfo : EIATTR_COOP_GROUP_MASK_REGIDS
	.align		4
.L_27:
        /*0040*/ 	.byte	0x04, 0x29
        /*0042*/ 	.short	(.L_29 - .L_28)


	//   ....[0]....
.L_28:
        /*0044*/ 	.word	0xffffffff


	//   ....[1]....
        /*0048*/ 	.word	0xffffffff


	//   ....[2]....
        /*004c*/ 	.word	0xffffffff


	//   ....[3]....
        /*0050*/ 	.word	0xffffffff


	//   ....[4]....
        /*0054*/ 	.word	0xffffffff


	//----- nvinfo : EIATTR_COOP_GROUP_INSTR_OFFSETS
	.align		4
.L_29:
        /*0058*/ 	.byte	0x04, 0x28
        /*005a*/ 	.short	(.L_31 - .L_30)


	//   ....[0]....
.L_30:
        /*005c*/ 	.word	0x00000060


	//   ....[1]....
        /*0060*/ 	.word	0x00000070


	//   ....[2]....
        /*0064*/ 	.word	0x00000130


	//   ....[3]....
        /*0068*/ 	.word	0x000004b0


	//   ....[4]....
        /*006c*/ 	.word	0x00001160


	//----- nvinfo : EIATTR_REG_RECONFIG
	.align		4
.L_31:
        /*0070*/ 	.byte	0x01, 0x54
	.zero		2


	//----- nvinfo : EIATTR_SYSCALL_OFFSETS
	.align		4
        /*0074*/ 	.byte	0x04, 0x46
        /*0076*/ 	.short	(.L_33 - .L_32)


	//   ....[0]....
.L_32:
        /*0078*/ 	.word	0x00001320


	//----- nvinfo : EIATTR_MBARRIER_INSTR_OFFSETS
	.align		4
.L_33:
        /*007c*/ 	.byte	0x04, 0x39
        /*007e*/ 	.short	(.L_35 - .L_34)


	//   ....[0]....
.L_34:
        /*0080*/ 	.word	0x00000250
        /*0084*/ 	.word	0x000000ff
        /*0088*/ 	.word	0x00000000
        /*008c*/ 	.short	0x0100
        /*008e*/ 	.byte	0x08
	.zero		1


	//   ....[1]....
        /*0090*/ 	.word	0x00000260
        /*0094*/ 	.word	0x000000ff
        /*0098*/ 	.word	0x00000090
        /*009c*/ 	.short	0x0100
        /*009e*/ 	.byte	0x08
	.zero		1


	//   ....[2]....
        /*00a0*/ 	.word	0x00000270
        /*00a4*/ 	.word	0x000000ff
        /*00a8*/ 	.word	0x00000008
        /*00ac*/ 	.short	0x0100
        /*00ae*/ 	.byte	0x08
	.zero		1


	//   ....[3]....
        /*00b0*/ 	.word	0x00000280
        /*00b4*/ 	.word	0x000000ff
        /*00b8*/ 	.word	0x00000098
        /*00bc*/ 	.short	0x0100
        /*00be*/ 	.byte	0x08
	.zero		1


	//   ....[4]....
        /*00c0*/ 	.word	0x00000290
        /*00c4*/ 	.word	0x000000ff
        /*00c8*/ 	.word	0x00000010
        /*00cc*/ 	.short	0x0100
        /*00ce*/ 	.byte	0x08
	.zero		1


	//   ....[5]....
        /*00d0*/ 	.word	0x000002a0
        /*00d4*/ 	.word	0x000000ff
        /*00d8*/ 	.word	0x000000a0
        /*00dc*/ 	.short	0x0100
        /*00de*/ 	.byte	0x08
	.zero		1


	//   ....[6]....
        /*00e0*/ 	.word	0x000002b0
        /*00e4*/ 	.word	0x000000ff
        /*00e8*/ 	.word	0x00000018
        /*00ec*/ 	.short	0x0100
        /*00ee*/ 	.byte	0x08
	.zero		1


	//   ....[7]....
        /*00f0*/ 	.word	0x000002c0
        /*00f4*/ 	.word	0x000000ff
        /*00f8*/ 	.word	0x000000a8
        /*00fc*/ 	.short	0x0100
        /*00fe*/ 	.byte	0x08
	.zero		1


	//   ....[8]....
        /*0100*/ 	.word	0x000002d0
        /*0104*/ 	.word	0x000000ff
        /*0108*/ 	.word	0x00000020
        /*010c*/ 	.short	0x0100
        /*010e*/ 	.byte	0x08
	.zero		1


	//   ....[9]....
        /*0110*/ 	.word	0x000002e0
        /*0114*/ 	.word	0x000000ff
        /*0118*/ 	.word	0x000000b0
        /*011c*/ 	.short	0x0100
        /*011e*/ 	.byte	0x08
	.zero		1


	//   ....[10]....
        /*0120*/ 	.word	0x000002f0
        /*0124*/ 	.word	0x000000ff
        /*0128*/ 	.word	0x00000028
        /*012c*/ 	.short	0x0100
        /*012e*/ 	.byte	0x08
	.zero		1


	//   ....[11]....
        /*0130*/ 	.word	0x00000300
        /*0134*/ 	.word	0x000000ff
        /*0138*/ 	.word	0x000000b8
        /*013c*/ 	.short	0x0100
        /*013e*/ 	.byte	0x08
	.zero		1


	//   ....[12]....
        /*0140*/ 	.word	0x00000310
        /*0144*/ 	.word	0x000000ff
        /*0148*/ 	.word	0x00000030
        /*014c*/ 	.short	0x0100
        /*014e*/ 	.byte	0x08
	.zero		1


	//   ....[13]....
        /*0150*/ 	.word	0x00000320
        /*0154*/ 	.word	0x000000ff
        /*0158*/ 	.word	0x000000c0
        /*015c*/ 	.short	0x0100
        /*015e*/ 	.byte	0x08
	.zero		1


	//   ....[14]....
        /*0160*/ 	.word	0x00000330
        /*0164*/ 	.word	0x000000ff
        /*0168*/ 	.word	0x00000038
        /*016c*/ 	.short	0x0100
        /*016e*/ 	.byte	0x08
	.zero		1


	//   ....[15]....
        /*0170*/ 	.word	0x00000340
        /*0174*/ 	.word	0x000000ff
        /*0178*/ 	.word	0x000000c8
        /*017c*/ 	.short	0x0100
        /*017e*/ 	.byte	0x08
	.zero		1


	//   ....[16]....
        /*0180*/ 	.word	0x00000350
        /*0184*/ 	.word	0x000000ff
        /*0188*/ 	.word	0x00000040
        /*018c*/ 	.short	0x0100
        /*018e*/ 	.byte	0x08
	.zero		1


	//   ....[17]....
        /*0190*/ 	.word	0x00000360
        /*0194*/ 	.word	0x000000ff
        /*0198*/ 	.word	0x000000d0
        /*019c*/ 	.short	0x0100
        /*019e*/ 	.byte	0x08
	.zero		1


	//   ....[18]....
        /*01a0*/ 	.word	0x00000370
        /*01a4*/ 	.word	0x000000ff
        /*01a8*/ 	.word	0x00000048
        /*01ac*/ 	.short	0x0100
        /*01ae*/ 	.byte	0x08
	.zero		1


	//   ....[19]....
        /*01b0*/ 	.word	0x00000380
        /*01b4*/ 	.word	0x000000ff
        /*01b8*/ 	.word	0x000000d8
        /*01bc*/ 	.short	0x0100
        /*01be*/ 	.byte	0x08
	.zero		1


	//   ....[20]....
        /*01c0*/ 	.word	0x00000390
        /*01c4*/ 	.word	0x000000ff
        /*01c8*/ 	.word	0x00000050
        /*01cc*/ 	.short	0x0100
        /*01ce*/ 	.byte	0x08
	.zero		1


	//   ....[21]....
        /*01d0*/ 	.word	0x000003a0
        /*01d4*/ 	.word	0x000000ff
        /*01d8*/ 	.word	0x000000e0
        /*01dc*/ 	.short	0x0100
        /*01de*/ 	.byte	0x08
	.zero		1


	//   ....[22]....
        /*01e0*/ 	.word	0x000003b0
        /*01e4*/ 	.word	0x000000ff
        /*01e8*/ 	.word	0x00000058
        /*01ec*/ 	.short	0x0100
        /*01ee*/ 	.byte	0x08
	.zero		1


	//   ....[23]....
        /*01f0*/ 	.word	0x000003c0
        /*01f4*/ 	.word	0x000000ff
        /*01f8*/ 	.word	0x000000e8
        /*01fc*/ 	.short	0x0100
        /*01fe*/ 	.byte	0x08
	.zero		1


	//   ....[24]....
        /*0200*/ 	.word	0x000003d0
        /*0204*/ 	.word	0x000000ff
        /*0208*/ 	.word	0x00000060
        /*020c*/ 	.short	0x0100
        /*020e*/ 	.byte	0x08
	.zero		1


	//   ....[25]....
        /*0210*/ 	.word	0x000003e0
        /*0214*/ 	.word	0x000000ff
        /*0218*/ 	.word	0x000000f0
        /*021c*/ 	.short	0x0100
        /*021e*/ 	.byte	0x08
	.zero		1


	//   ....[26]....
        /*0220*/ 	.word	0x000003f0
        /*0224*/ 	.word	0x000000ff
        /*0228*/ 	.word	0x00000068
        /*022c*/ 	.short	0x0100
        /*022e*/ 	.byte	0x08
	.zero		1


	//   ....[27]....
        /*0230*/ 	.word	0x00000400
        /*0234*/ 	.word	0x000000ff
        /*0238*/ 	.word	0x000000f8
        /*023c*/ 	.short	0x0100
        /*023e*/ 	.byte	0x08
	.zero		1


	//   ....[28]....
        /*0240*/ 	.word	0x00000410
        /*0244*/ 	.word	0x000000ff
        /*0248*/ 	.word	0x00000070
        /*024c*/ 	.short	0x0100
        /*024e*/ 	.byte	0x08
	.zero		1


	//   ....[29]....
        /*0250*/ 	.word	0x00000420
        /*0254*/ 	.word	0x000000ff
        /*0258*/ 	.word	0x00000100
        /*025c*/ 	.short	0x0100
        /*025e*/ 	.byte	0x08
	.zero		1


	//   ....[30]....
        /*0260*/ 	.word	0x00000430
        /*0264*/ 	.word	0x000000ff
        /*0268*/ 	.word	0x00000078
        /*026c*/ 	.short	0x0100
        /*026e*/ 	.byte	0x08
	.zero		1


	//   ....[31]....
        /*0270*/ 	.word	0x00000440
        /*0274*/ 	.word	0x000000ff
        /*0278*/ 	.word	0x00000108
        /*027c*/ 	.short	0x0100
        /*027e*/ 	.byte	0x08
	.zero		1


	//   ....[32]....
        /*0280*/ 	.word	0x00000450
        /*0284*/ 	.word	0x000000ff
        /*0288*/ 	.word	0x00000080
        /*028c*/ 	.short	0x0100
        /*028e*/ 	.byte	0x08
	.zero		1


	//   ....[33]....
        /*0290*/ 	.word	0x00000460
        /*0294*/ 	.word	0x000000ff
        /*0298*/ 	.word	0x00000110
        /*029c*/ 	.short	0x0100
        /*029e*/ 	.byte	0x08
	.zero		1


	//   ....[34]....
        /*02a0*/ 	.word	0x00000470
        /*02a4*/ 	.word	0x000000ff
        /*02a8*/ 	.word	0x00000088
        /*02ac*/ 	.short	0x0100
        /*02ae*/ 	.byte	0x08
	.zero		1


	//   ....[35]....
        /*02b0*/ 	.word	0x00000480
        /*02b4*/ 	.word	0x000000ff
        /*02b8*/ 	.word	0x00000118
        /*02bc*/ 	.short	0x0100
        /*02be*/ 	.byte	0x08
	.zero		1


	//   ....[36]....
        /*02c0*/ 	.word	0x00000720
        /*02c4*/ 	.word	0x000000ff
        /*02c8*/ 	.word	0x00000130
        /*02cc*/ 	.short	0x0100
        /*02ce*/ 	.byte	0x06
	.zero		1


	//   ....[37]....
        /*02d0*/ 	.word	0x00000780
        /*02d4*/ 	.word	0x000000ff
        /*02d8*/ 	.word	0x00000138
        /*02dc*/ 	.short	0x0100
        /*02de*/ 	.byte	0x06
	.zero		1


	//   ....[38]....
        /*02e0*/ 	.word	0x000013a0
        /*02e4*/ 	.word	0x00000003
        /*02e8*/ 	.word	0x00000000
        /*02ec*/ 	.short	0x010a
        /*02ee*/ 	.byte	0x3f
	.zero		1


	//   ....[39]....
        /*02f0*/ 	.word	0x000013e0
        /*02f4*/ 	.word	0x00000003
        /*02f8*/ 	.word	0x00000000
        /*02fc*/ 	.short	0x010a
        /*02fe*/ 	.byte	0x3f
	.zero		1


	//   ....[40]....
        /*0300*/ 	.word	0x00001640
        /*0304*/ 	.word	0x000000ff
        /*0308*/ 	.word	0x00000000
        /*030c*/ 	.short	0x010a
        /*030e*/ 	.byte	0x04
	.zero		1


	//   ....[41]....
        /*0310*/ 	.word	0x00001680
        /*0314*/ 	.word	0x000000ff
        /*0318*/ 	.word	0x00000000
        /*031c*/ 	.short	0x010a
        /*031e*/ 	.byte	0x04
	.zero		1


	//   ....[42]....
        /*0320*/ 	.word	0x000017c0
        /*0324*/ 	.word	0x000000ff
        /*0328*/ 	.word	0x00000000
        /*032c*/ 	.short	0x0101
        /*032e*/ 	.byte	0x04
	.zero		1


	//   ....[43]....
        /*0330*/ 	.word	0x00001970
        /*0334*/ 	.word	0x00000000
        /*0338*/ 	.word	0x00000000
        /*033c*/ 	.short	0x0101
        /*033e*/ 	.byte	0x3f
	.zero		1


	//   ....[44]....
        /*0340*/ 	.word	0x0000b220
        /*0344*/ 	.word	0x0000000e
        /*0348*/ 	.word	0x00000090
        /*034c*/ 	.short	0x010a
        /*034e*/ 	.byte	0x3f
	.zero		1


	//   ....[45]....
        /*0350*/ 	.word	0x0000b5a0
        /*0354*/ 	.word	0x00000006
        /*0358*/ 	.word	0x00000138
        /*035c*/ 	.short	0x0101
        /*035e*/ 	.byte	0x3f
	.zero		1


	//   ....[46]....
        /*0360*/ 	.word	0x0000bcd0
        /*0364*/ 	.word	0x00000007
        /*0368*/ 	.word	0x00000000
        /*036c*/ 	.short	0x010a
        /*036e*/ 	.byte	0x3f
	.zero		1


	//   ....[47]....
        /*0370*/ 	.word	0x0000bd50
        /*0374*/ 	.word	0x00000009
        /*0378*/ 	.word	0x00000000
        /*037c*/ 	.short	0x010a
        /*037e*/ 	.byte	0x3f
	.zero		1


	//   ....[48]....
        /*0380*/ 	.word	0x0000bde0
        /*0384*/ 	.word	0x00000006
        /*0388*/ 	.word	0x00000000
        /*038c*/ 	.short	0x010a
        /*038e*/ 	.byte	0x3f
	.zero		1


	//   ....[49]....
        /*0390*/ 	.word	0x0000be70
        /*0394*/ 	.word	0x00000009
        /*0398*/ 	.word	0x00000000
        /*039c*/ 	.short	0x010a
        /*039e*/ 	.byte	0x3f
	.zero		1


	//   ....[50]....
        /*03a0*/ 	.word	0x0000bf00
        /*03a4*/ 	.word	0x00000006
        /*03a8*/ 	.word	0x00000000
        /*03ac*/ 	.short	0x010a
        /*03ae*/ 	.byte	0x3f
	.zero		1


	//   ....[51]....
        /*03b0*/ 	.word	0x0000bf90
        /*03b4*/ 	.word	0x00000009
        /*03b8*/ 	.word	0x00000000
        /*03bc*/ 	.short	0x010a
        /*03be*/ 	.byte	0x3f
	.zero		1


	//   ....[52]....
        /*03c0*/ 	.word	0x0000c020
        /*03c4*/ 	.word	0x00000006
        /*03c8*/ 	.word	0x00000000
        /*03cc*/ 	.short	0x010a
        /*03ce*/ 	.byte	0x3f
	.zero		1


	//   ....[53]....
        /*03d0*/ 	.word	0x0000c0b0
        /*03d4*/ 	.word	0x00000009
        /*03d8*/ 	.word	0x00000000
        /*03dc*/ 	.short	0x010a
        /*03de*/ 	.byte	0x3f
	.zero		1


	//   ....[54]....
        /*03e0*/ 	.word	0x0000c140
        /*03e4*/ 	.word	0x00000006
        /*03e8*/ 	.word	0x00000000
        /*03ec*/ 	.short	0x010a
        /*03ee*/ 	.byte	0x3f
	.zero		1


	//   ....[55]....
        /*03f0*/ 	.word	0x0000c1d0
        /*03f4*/ 	.word	0x00000009
        /*03f8*/ 	.word	0x00000000
        /*03fc*/ 	.short	0x010a
        /*03fe*/ 	.byte	0x3f
	.zero		1


	//   ....[56]....
        /*0400*/ 	.word	0x0000c260
        /*0404*/ 	.word	0x00000006
        /*0408*/ 	.word	0x00000000
        /*040c*/ 	.short	0x010a
        /*040e*/ 	.byte	0x3f
	.zero		1


	//   ....[57]....
        /*0410*/ 	.word	0x0000c2f0
        /*0414*/ 	.word	0x00000009
        /*0418*/ 	.word	0x00000000
        /*041c*/ 	.short	0x010a
        /*041e*/ 	.byte	0x3f
	.zero		1


	//   ....[58]....
        /*0420*/ 	.word	0x0000c380
        /*0424*/ 	.word	0x00000006
        /*0428*/ 	.word	0x00000000
        /*042c*/ 	.short	0x010a
        /*042e*/ 	.byte	0x3f
	.zero		1


	//   ....[59]....
        /*0430*/ 	.word	0x0000c410
        /*0434*/ 	.word	0x00000009
        /*0438*/ 	.word	0x00000000
        /*043c*/ 	.short	0x010a
        /*043e*/ 	.byte	0x3f
	.zero		1


	//   ....[60]....
        /*0440*/ 	.word	0x0000c4a0
        /*0444*/ 	.word	0x00000006
        /*0448*/ 	.word	0x00000000
        /*044c*/ 	.short	0x010a
        /*044e*/ 	.byte	0x3f
	.zero		1


	//   ....[61]....
        /*0450*/ 	.word	0x0000c530
        /*0454*/ 	.word	0x00000009
        /*0458*/ 	.word	0x00000000
        /*045c*/ 	.short	0x010a
        /*045e*/ 	.byte	0x3f
	.zero		1


	//   ....[62]....
        /*0460*/ 	.word	0x0000c5c0
        /*0464*/ 	.word	0x00000006
        /*0468*/ 	.word	0x00000000
        /*046c*/ 	.short	0x010a
        /*046e*/ 	.byte	0x3f
	.zero		1


	//   ....[63]....
        /*0470*/ 	.word	0x0000c650
        /*0474*/ 	.word	0x00000003
        /*0478*/ 	.word	0x00000000
        /*047c*/ 	.short	0x010a
        /*047e*/ 	.byte	0x3f
	.zero		1


	//   ....[64]....
        /*0480*/ 	.word	0x0000c6b0
        /*0484*/ 	.word	0x00000003
        /*0488*/ 	.word	0x00000000
        /*048c*/ 	.short	0x010a
        /*048e*/ 	.byte	0x3f
	.zero		1


	//   ....[65]....
        /*0490*/ 	.word	0x0000c710
        /*0494*/ 	.word	0x00000005
        /*0498*/ 	.word	0x00000000
        /*049c*/ 	.short	0x010a
        /*049e*/ 	.byte	0x3f
	.zero		1


	//   ....[66]....
        /*04a0*/ 	.word	0x0000c7e0
        /*04a4*/ 	.word	0x0000000e
        /*04a8*/ 	.word	0x00000090
        /*04ac*/ 	.short	0x010a
        /*04ae*/ 	.byte	0x3f
	.zero		1


	//   ....[67]....
        /*04b0*/ 	.word	0x0000c8b0
        /*04b4*/ 	.word	0x00000007
        /*04b8*/ 	.word	0x00000000
        /*04bc*/ 	.short	0x010a
        /*04be*/ 	.byte	0x3f
	.zero		1


	//   ....[68]....
        /*04c0*/ 	.word	0x0000c900
        /*04c4*/ 	.word	0x00000009
        /*04c8*/ 	.word	0x00000000
        /*04cc*/ 	.short	0x010a
        /*04ce*/ 	.byte	0x3f
	.zero		1


	//   ....[69]....
        /*04d0*/ 	.word	0x0000c950
        /*04d4*/ 	.word	0x00000006
        /*04d8*/ 	.word	0x00000000
        /*04dc*/ 	.short	0x010a
        /*04de*/ 	.byte	0x3f
	.zero		1


	//   ....[70]....
        /*04e0*/ 	.word	0x0000c9a0
        /*04e4*/ 	.word	0x00000009
        /*04e8*/ 	.word	0x00000000
        /*04ec*/ 	.short	0x010a
        /*04ee*/ 	.byte	0x3f
	.zero		1


	//   ....[71]....
        /*04f0*/ 	.word	0x0000c9f0
        /*04f4*/ 	.word	0x00000006
        /*04f8*/ 	.word	0x00000000
        /*04fc*/ 	.short	0x010a
        /*04fe*/ 	.byte	0x3f
	.zero		1


	//   ....[72]....
        /*0500*/ 	.word	0x0000ca40
        /*0504*/ 	.word	0x00000009
        /*0508*/ 	.word	0x00000000
        /*050c*/ 	.short	0x010a
        /*050e*/ 	.byte	0x3f
	.zero		1


	//   ....[73]....
        /*0510*/ 	.word	0x0000ca90
        /*0514*/ 	.word	0x00000006
        /*0518*/ 	.word	0x00000000
        /*051c*/ 	.short	0x010a
        /*051e*/ 	.byte	0x3f
	.zero		1


	//   ....[74]....
        /*0520*/ 	.word	0x0000cae0
        /*0524*/ 	.word	0x00000009
        /*0528*/ 	.word	0x00000000
        /*052c*/ 	.short	0x010a
        /*052e*/ 	.byte	0x3f
	.zero		1


	//   ....[75]....
        /*0530*/ 	.word	0x0000cb30
        /*0534*/ 	.word	0x00000006
        /*0538*/ 	.word	0x00000000
        /*053c*/ 	.short	0x010a
        /*053e*/ 	.byte	0x3f
	.zero		1


	//   ....[76]....
        /*0540*/ 	.word	0x0000cb80
        /*0544*/ 	.word	0x00000009
        /*0548*/ 	.word	0x00000000
        /*054c*/ 	.short	0x010a
        /*054e*/ 	.byte	0x3f
	.zero		1


	//   ....[77]....
        /*0550*/ 	.word	0x0000cbd0
        /*0554*/ 	.word	0x00000006
        /*0558*/ 	.word	0x00000000
        /*055c*/ 	.short	0x010a
        /*055e*/ 	.byte	0x3f
	.zero		1


	//   ....[78]....
        /*0560*/ 	.word	0x0000cc20
        /*0564*/ 	.word	0x00000009
        /*0568*/ 	.word	0x00000000
        /*056c*/ 	.short	0x010a
        /*056e*/ 	.byte	0x3f
	.zero		1


	//   ....[79]....
        /*0570*/ 	.word	0x0000cc70
        /*0574*/ 	.word	0x00000006
        /*0578*/ 	.word	0x00000000
        /*057c*/ 	.short	0x010a
        /*057e*/ 	.byte	0x3f
	.zero		1


	//   ....[80]....
        /*0580*/ 	.word	0x0000ccc0
        /*0584*/ 	.word	0x00000009
        /*0588*/ 	.word	0x00000000
        /*058c*/ 	.short	0x010a
        /*058e*/ 	.byte	0x3f
	.zero		1


	//   ....[81]....
        /*0590*/ 	.word	0x0000cd10
        /*0594*/ 	.word	0x00000006
        /*0598*/ 	.word	0x00000000
        /*059c*/ 	.short	0x010a
        /*059e*/ 	.byte	0x3f
	.zero		1


	//   ....[82]....
        /*05a0*/ 	.word	0x0000cd60
        /*05a4*/ 	.word	0x00000009
        /*05a8*/ 	.word	0x00000000
        /*05ac*/ 	.short	0x010a
        /*05ae*/ 	.byte	0x3f
	.zero		1


	//   ....[83]....
        /*05b0*/ 	.word	0x0000cdb0
        /*05b4*/ 	.word	0x00000006
        /*05b8*/ 	.word	0x00000000
        /*05bc*/ 	.short	0x010a
        /*05be*/ 	.byte	0x3f
	.zero		1


	//----- nvinfo : EIATTR_NUM_MBARRIERS
	.align		4
.L_35:
        /*05c0*/ 	.byte	0x03, 0x38
        /*05c2*/ 	.short	0x0026


	//----- nvinfo : EIATTR_EXIT_INSTR_OFFSETS
	.align		4
        /*05c4*/ 	.byte	0x04, 0x1c
        /*05c6*/ 	.short	(.L_37 - .L_36)


	//   ....[0]....
.L_36:
        /*05c8*/ 	.word	0x000007d0


	//   ....[1]....
        /*05cc*/ 	.word	0x00001090


	//   ....[2]....
        /*05d0*/ 	.word	0x0000a890


	//   ....[3]....
        /*05d4*/ 	.word	0x0000aec0


	//   ....[4]....
        /*05d8*/ 	.word	0x0000c6a0


	//----- nvinfo : EIATTR_MAX_THREADS
	.align		4
.L_37:
        /*05dc*/ 	.byte	0x04, 0x05
        /*05de*/ 	.short	(.L_39 - .L_38)
.L_38:
        /*05e0*/ 	.word	0x00000180
        /*05e4*/ 	.word	0x00000001
        /*05e8*/ 	.word	0x00000001


	//----- nvinfo : EIATTR_CRS_STACK_SIZE
	.align		4
.L_39:
        /*05ec*/ 	.byte	0x04, 0x1e
        /*05ee*/ 	.short	(.L_41 - .L_40)
.L_40:
        /*05f0*/ 	.word	0x00000000


	//----- nvinfo : EIATTR_CBANK_PARAM_SIZE
	.align		4
.L_41:
        /*05f4*/ 	.byte	0x03, 0x19
        /*05f6*/ 	.short	0x0470


	//----- nvinfo : EIATTR_PARAM_CBANK
	.align		4
        /*05f8*/ 	.byte	0x04, 0x0a
        /*05fa*/ 	.short	(.L_43 - .L_42)
	.align		4
.L_42:
        /*05fc*/ 	.word	index@(.nv.constant0._ZN7cutlass13device_kernelINS_4gemm6kernel13GemmUniversalIN4cute5tupleIJiiiiEEENS1_10collective13CollectiveMmaINS1_34MainloopSm90TmaGmmaWarpSpecializedILi18ENS5_IJNS4_1CILi1EEESB_SB_EEENS1_35KernelTmaWarpSpecializedCooperativeEEENS5_IJNSA_ILi256EEENSA_ILi128EEENSA_ILi16EEEEEENS_6half_tENS5_IJlSB_lEEESJ_SK_NS4_8TiledMMAINS4_8MMA_AtomIJNS4_4SM904GMMA26MMA_64x128x16_F32F16F16_SSILNSO_5MajorE0ELSQ_0ELNSO_7ScaleInE1ELSR_1EEEEEENS4_6LayoutINS5_IJNSA_ILi2EEESB_SB_EEENS5_IJSB_NSA_ILi0EEESX_EEEEENS5_IJNS4_10UnderscoreES10_S10_EEEEENS4_13SM90_TMA_LOADENS4_14ComposedLayoutINS4_7SwizzleILi1ELi4ELi3EEENS4_18smem_ptr_flag_bitsILi16EEENSU_INS5_IJNSA_ILi8EEESH_EEENS5_IJSH_SB_EEEEEEEvNS4_8identityES13_S1D_vS1E_EENS_8epilogue10collective6detail29Sm90TmaWarpSpecializedAdapterINS1H_15DefaultEpilogueISJ_SK_SK_NS1G_6thread17LinearCombinationISJ_Li1EffLNS1L_9ScaleType4KindE0ELNS_15FloatRoundStyleE2ESJ_EENS1_15EpilogueDefaultEEEEEvvEEEEvNT_6ParamsE)
        /*0600*/ 	.short	0x0210
        /*0602*/ 	.short	0x0470


	//----- nvinfo : EIATTR_SW_WAR
	.align		4
.L_43:
        /*0604*/ 	.byte	0x04, 0x36
        /*0606*/ 	.short	(.L_45 - .L_44)
.L_44:
        /*0608*/ 	.word	0x00000008
.L_45:


//--------------------- .nv.callgraph             --------------------------
	.section	.nv.callgraph,"",@"SHT_CUDA_CALLGRAPH"
	.align	4
	.sectionentsize	8
	.align		4
        /*0000*/ 	.word	0x00000000
	.align		4
        /*0004*/ 	.word	0xffffffff
	.align		4
        /*0008*/ 	.word	index@(_ZN7cutlass13device_kernelINS_4gemm6kernel13GemmUniversalIN4cute5tupleIJiiiiEEENS1_10collective13CollectiveMmaINS1_34MainloopSm90TmaGmmaWarpSpecializedILi18ENS5_IJNS4_1CILi1EEESB_SB_EEENS1_35KernelTmaWarpSpecializedCooperativeEEENS5_IJNSA_ILi256EEENSA_ILi128EEENSA_ILi16EEEEEENS_6half_tENS5_IJlSB_lEEESJ_SK_NS4_8TiledMMAINS4_8MMA_AtomIJNS4_4SM904GMMA26MMA_64x128x16_F32F16F16_SSILNSO_5MajorE0ELSQ_0ELNSO_7ScaleInE1ELSR_1EEEEEENS4_6LayoutINS5_IJNSA_ILi2EEESB_SB_EEENS5_IJSB_NSA_ILi0EEESX_EEEEENS5_IJNS4_10UnderscoreES10_S10_EEEEENS4_13SM90_TMA_LOADENS4_14ComposedLayoutINS4_7SwizzleILi1ELi4ELi3EEENS4_18smem_ptr_flag_bitsILi16EEENSU_INS5_IJNSA_ILi8EEESH_EEENS5_IJSH_SB_EEEEEEEvNS4_8identityES13_S1D_vS1E_EENS_8epilogue10collective6detail29Sm90TmaWarpSpecializedAdapterINS1H_15DefaultEpilogueISJ_SK_SK_NS1G_6thread17LinearCombinationISJ_Li1EffLNS1L_9ScaleType4KindE0ELNS_15FloatRoundStyleE2ESJ_EENS1_15EpilogueDefaultEEEEEvvEEEEvNT_6ParamsE)
	.align		4
        /*000c*/ 	.word	index@(__assertfail)
	.align		4
        /*0010*/ 	.word	0x00000000
	.align		4
        /*0014*/ 	.word	0xfffffffe
	.align		4
        /*0018*/ 	.word	0x00000000
	.align		4
        /*001c*/ 	.word	0xfffffffd
	.align		4
        /*0020*/ 	.word	0x00000000
	.align		4
        /*0024*/ 	.word	0xfffffffc


//--------------------- .nv.constant4             --------------------------
	.section	.nv.constant4,"a",@progbits
	.align	8
	.align		8
.nv.constant4:
        /*0000*/ 	.dword	__assertfail
	.align		8
        /*0008*/ 	.dword	__unnamed_1
	.align		8
        /*0010*/ 	.dword	_ZN40_INTERNAL_2bc03808_4_k_cu_2ca079a0_114644cuda3std3__45__cpo5beginE
	.align		8
        /*0018*/ 	.dword	_ZN40_INTERNAL_2bc03808_4_k_cu_2ca079a0_114644cuda3std3__45__cpo3endE
	.align		8
        /*0020*/ 	.dword	_ZN40_INTERNAL_2bc03808_4_k_cu_2ca079a0_114644cuda3std3__45__cpo6cbeginE
	.align		8
        /*0028*/ 	.dword	_ZN40_INTERNAL_2bc03808_4_k_cu_2ca079a0_114644cuda3std3__45__cpo4cendE
	.align		8
        /*0030*/ 	.dword	_ZN40_INTERNAL_2bc03808_4_k_cu_2ca079a0_114644cuda3std3__442_GLOBAL__N__2bc03808_4_k_cu_2ca079a0_114646ignoreE
	.align		8
        /*0038*/ 	.dword	_ZN40_INTERNAL_2bc03808_4_k_cu_2ca079a0_114644cuda3std3__419piecewise_constructE
	.align		8
        /*0040*/ 	.dword	_ZN40_INTERNAL_2bc03808_4_k_cu_2ca079a0_114644cuda3std3__48in_placeE
	.align		8
        /*0048*/ 	.dword	_ZN40_INTERNAL_2bc03808_4_k_cu_2ca079a0_114644cuda3std6ranges3__45__cpo4swapE
	.align		8
        /*0050*/ 	.dword	_ZN40_INTERNAL_2bc03808_4_k_cu_2ca079a0_114644cuda3std6ranges3__45__cpo9iter_moveE
	.align		8
        /*0058*/ 	.dword	_ZN40_INTERNAL_2bc03808_4_k_cu_2ca079a0_114644cute7productE
	.align		8
        /*0060*/ 	.dword	_ZN40_INTERNAL_2bc03808_4_k_cu_2ca079a0_114644cute1_E
	.align		8
        /*0068*/ 	.dword	$str$22
	.align		8
        /*0070*/ 	.dword	$str$23


//--------------------- .text._ZN7cutlass13device_kernelINS_4gemm6kernel13GemmUniversalIN4cute5tupleIJiiiiEEENS1_10collective13CollectiveMmaINS1_34MainloopSm90TmaGmmaWarpSpecializedILi18ENS5_IJNS4_1CILi1EEESB_SB_EEENS1_35KernelTmaWarpSpecializedCooperativeEEENS5_IJNSA_ILi256EEENSA_ILi128EEENSA_ILi16EEEEEENS_6half_tENS5_IJlSB_lEEESJ_SK_NS4_8TiledMMAINS4_8MMA_AtomIJNS4_4SM904GMMA26MMA_64x128x16_F32F16F16_SSILNSO_5MajorE0ELSQ_0ELNSO_7ScaleInE1ELSR_1EEEEEENS4_6LayoutINS5_IJNSA_ILi2EEESB_SB_EEENS5_IJSB_NSA_ILi0EEESX_EEEEENS5_IJNS4_10UnderscoreES10_S10_EEEEENS4_13SM90_TMA_LOADENS4_14ComposedLayoutINS4_7SwizzleILi1ELi4ELi3EEENS4_18smem_ptr_flag_bitsILi16EEENSU_INS5_IJNSA_ILi8EEESH_EEENS5_IJSH_SB_EEEEEEEvNS4_8identityES13_S1D_vS1E_EENS_8epilogue10collective6detail29Sm90TmaWarpSpecializedAdapterINS1H_15DefaultEpilogueISJ_SK_SK_NS1G_6thread17LinearCombinationISJ_Li1EffLNS1L_9ScaleType4KindE0ELNS_15FloatRoundStyleE2ESJ_EENS1_15EpilogueDefaultEEEEEvvEEEEvNT_6ParamsE --------------------------
	.section	.text._ZN7cutlass13device_kernelINS_4gemm6kernel13GemmUniversalIN4cute5tupleIJiiiiEEENS1_10collective13CollectiveMmaINS1_34MainloopSm90TmaGmmaWarpSpecializedILi18ENS5_IJNS4_1CILi1EEESB_SB_EEENS1_35KernelTmaWarpSpecializedCooperativeEEENS5_IJNSA_ILi256EEENSA_ILi128EEENSA_ILi16EEEEEENS_6half_tENS5_IJlSB_lEEESJ_SK_NS4_8TiledMMAINS4_8MMA_AtomIJNS4_4SM904GMMA26MMA_64x128x16_F32F16F16_SSILNSO_5MajorE0ELSQ_0ELNSO_7ScaleInE1ELSR_1EEEEEENS4_6LayoutINS5_IJNSA_ILi2EEESB_SB_EEENS5_IJSB_NSA_ILi0EEESX_EEEEENS5_IJNS4_10UnderscoreES10_S10_EEEEENS4_13SM90_TMA_LOADENS4_14ComposedLayoutINS4_7SwizzleILi1ELi4ELi3EEENS4_18smem_ptr_flag_bitsILi16EEENSU_INS5_IJNSA_ILi8EEESH_EEENS5_IJSH_SB_EEEEEEEvNS4_8identityES13_S1D_vS1E_EENS_8epilogue10collective6detail29Sm90TmaWarpSpecializedAdapterINS1H_15DefaultEpilogueISJ_SK_SK_NS1G_6thread17LinearCombinationISJ_Li1EffLNS1L_9ScaleType4KindE0ELNS_15FloatRoundStyleE2ESJ_EENS1_15EpilogueDefaultEEEEEvvEEEEvNT_6ParamsE,"ax",@progbits
	.align	128
.text._ZN7cutlass13device_kernelINS_4gemm6kernel13GemmUniversalIN4cute5tupleIJiiiiEEENS1_10collective13CollectiveMmaINS1_34MainloopSm90TmaGmmaWarpSpecializedILi18ENS5_IJNS4_1CILi1EEESB_SB_EEENS1_35KernelTmaWarpSpecializedCooperativeEEENS5_IJNSA_ILi256EEENSA_ILi128EEENSA_ILi16EEEEEENS_6half_tENS5_IJlSB_lEEESJ_SK_NS4_8TiledMMAINS4_8MMA_AtomIJNS4_4SM904GMMA26MMA_64x128x16_F32F16F16_SSILNSO_5MajorE0ELSQ_0ELNSO_7ScaleInE1ELSR_1EEEEEENS4_6LayoutINS5_IJNSA_ILi2EEESB_SB_EEENS5_IJSB_NSA_ILi0EEESX_EEEEENS5_IJNS4_10UnderscoreES10_S10_EEEEENS4_13SM90_TMA_LOADENS4_14ComposedLayoutINS4_7SwizzleILi1ELi4ELi3EEENS4_18smem_ptr_flag_bitsILi16EEENSU_INS5_IJNSA_ILi8EEESH_EEENS5_IJSH_SB_EEEEEEEvNS4_8identityES13_S1D_vS1E_EENS_8epilogue10collective6detail29Sm90TmaWarpSpecializedAdapterINS1H_15DefaultEpilogueISJ_SK_SK_NS1G_6thread17LinearCombinationISJ_Li1EffLNS1L_9ScaleType4KindE0ELNS_15FloatRoundStyleE2ESJ_EENS1_15EpilogueDefaultEEEEEvvEEEEvNT_6ParamsE:
        .type           _ZN7cutlass13device_kernelINS_4gemm6kernel13GemmUniversalIN4cute5tupleIJiiiiEEENS1_10collective13CollectiveMmaINS1_34MainloopSm90TmaGmmaWarpSpecializedILi18ENS5_IJNS4_1CILi1EEESB_SB_EEENS1_35KernelTmaWarpSpecializedCooperativeEEENS5_IJNSA_ILi256EEENSA_ILi128EEENSA_ILi16EEEEEENS_6half_tENS5_IJlSB_lEEESJ_SK_NS4_8TiledMMAINS4_8MMA_AtomIJNS4_4SM904GMMA26MMA_64x128x16_F32F16F16_SSILNSO_5MajorE0ELSQ_0ELNSO_7ScaleInE1ELSR_1EEEEEENS4_6LayoutINS5_IJNSA_ILi2EEESB_SB_EEENS5_IJSB_NSA_ILi0EEESX_EEEEENS5_IJNS4_10UnderscoreES10_S10_EEEEENS4_13SM90_TMA_LOADENS4_14ComposedLayoutINS4_7SwizzleILi1ELi4ELi3EEENS4_18smem_ptr_flag_bitsILi16EEENSU_INS5_IJNSA_ILi8EEESH_EEENS5_IJSH_SB_EEEEEEEvNS4_8identityES13_S1D_vS1E_EENS_8epilogue10collective6detail29Sm90TmaWarpSpecializedAdapterINS1H_15DefaultEpilogueISJ_SK_SK_NS1G_6thread17LinearCombinationISJ_Li1EffLNS1L_9ScaleType4KindE0ELNS_15FloatRoundStyleE2ESJ_EENS1_15EpilogueDefaultEEEEEvvEEEEvNT_6ParamsE,@function
        .size           _ZN7cutlass13device_kernelINS_4gemm6kernel13GemmUniversalIN4cute5tupleIJiiiiEEENS1_10collective13CollectiveMmaINS1_34MainloopSm90TmaGmmaWarpSpecializedILi18ENS5_IJNS4_1CILi1EEESB_SB_EEENS1_35KernelTmaWarpSpecializedCooperativeEEENS5_IJNSA_ILi256EEENSA_ILi128EEENSA_ILi16EEEEEENS_6half_tENS5_IJlSB_lEEESJ_SK_NS4_8TiledMMAINS4_8MMA_AtomIJNS4_4SM904GMMA26MMA_64x128x16_F32F16F16_SSILNSO_5MajorE0ELSQ_0ELNSO_7ScaleInE1ELSR_1EEEEEENS4_6LayoutINS5_IJNSA_ILi2EEESB_SB_EEENS5_IJSB_NSA_ILi0EEESX_EEEEENS5_IJNS4_10UnderscoreES10_S10_EEEEENS4_13SM90_TMA_LOADENS4_14ComposedLayoutINS4_7SwizzleILi1ELi4ELi3EEENS4_18smem_ptr_flag_bitsILi16EEENSU_INS5_IJNSA_ILi8EEESH_EEENS5_IJSH_SB_EEEEEEEvNS4_8identityES13_S1D_vS1E_EENS_8epilogue10collective6detail29Sm90TmaWarpSpecializedAdapterINS1H_15DefaultEpilogueISJ_SK_SK_NS1G_6thread17LinearCombinationISJ_Li1EffLNS1L_9ScaleType4KindE0ELNS_15FloatRoundStyleE2ESJ_EENS1_15EpilogueDefaultEEEEEvvEEEEvNT_6ParamsE,(.L_x_349 - _ZN7cutlass13device_kernelINS_4gemm6kernel13GemmUniversalIN4cute5tupleIJiiiiEEENS1_10collective13CollectiveMmaINS1_34MainloopSm90TmaGmmaWarpSpecializedILi18ENS5_IJNS4_1CILi1EEESB_SB_EEENS1_35KernelTmaWarpSpecializedCooperativeEEENS5_IJNSA_ILi256EEENSA_ILi128EEENSA_ILi16EEEEEENS_6half_tENS5_IJlSB_lEEESJ_SK_NS4_8TiledMMAINS4_8MMA_AtomIJNS4_4SM904GMMA26MMA_64x128x16_F32F16F16_SSILNSO_5MajorE0ELSQ_0ELNSO_7ScaleInE1ELSR_1EEEEEENS4_6LayoutINS5_IJNSA_ILi2EEESB_SB_EEENS5_IJSB_NSA_ILi0EEESX_EEEEENS5_IJNS4_10UnderscoreES10_S10_EEEEENS4_13SM90_TMA_LOADENS4_14ComposedLayoutINS4_7SwizzleILi1ELi4ELi3EEENS4_18smem_ptr_flag_bitsILi16EEENSU_INS5_IJNSA_ILi8EEESH_EEENS5_IJSH_SB_EEEEEEEvNS4_8identityES13_S1D_vS1E_EENS_8epilogue10collective6detail29Sm90TmaWarpSpecializedAdapterINS1H_15DefaultEpilogueISJ_SK_SK_NS1G_6thread17LinearCombinationISJ_Li1EffLNS1L_9ScaleType4KindE0ELNS_15FloatRoundStyleE2ESJ_EENS1_15EpilogueDefaultEEEEEvvEEEEvNT_6ParamsE)
        .other          _ZN7cutlass13device_kernelINS_4gemm6kernel13GemmUniversalIN4cute5tupleIJiiiiEEENS1_10collective13CollectiveMmaINS1_34MainloopSm90TmaGmmaWarpSpecializedILi18ENS5_IJNS4_1CILi1EEESB_SB_EEENS1_35KernelTmaWarpSpecializedCooperativeEEENS5_IJNSA_ILi256EEENSA_ILi128EEENSA_ILi16EEEEEENS_6half_tENS5_IJlSB_lEEESJ_SK_NS4_8TiledMMAINS4_8MMA_AtomIJNS4_4SM904GMMA26MMA_64x128x16_F32F16F16_SSILNSO_5MajorE0ELSQ_0ELNSO_7ScaleInE1ELSR_1EEEEEENS4_6LayoutINS5_IJNSA_ILi2EEESB_SB_EEENS5_IJSB_NSA_ILi0EEESX_EEEEENS5_IJNS4_10UnderscoreES10_S10_EEEEENS4_13SM90_TMA_LOADENS4_14ComposedLayoutINS4_7SwizzleILi1ELi4ELi3EEENS4_18smem_ptr_flag_bitsILi16EEENSU_INS5_IJNSA_ILi8EEESH_EEENS5_IJSH_SB_EEEEEEEvNS4_8identityES13_S1D_vS1E_EENS_8epilogue10collective6detail29Sm90TmaWarpSpecializedAdapterINS1H_15DefaultEpilogueISJ_SK_SK_NS1G_6thread17LinearCombinationISJ_Li1EffLNS1L_9ScaleType4KindE0ELNS_15FloatRoundStyleE2ESJ_EENS1_15EpilogueDefaultEEEEEvvEEEEvNT_6ParamsE,@"STO_CUDA_ENTRY STV_DEFAULT"
_ZN7cutlass13device_kernelINS_4gemm6kernel13GemmUniversalIN4cute5tupleIJiiiiEEENS1_10collective13CollectiveMmaINS1_34MainloopSm90TmaGmmaWarpSpecializedILi18ENS5_IJNS4_1CILi1EEESB_SB_EEENS1_35KernelTmaWarpSpecializedCooperativeEEENS5_IJNSA_ILi256EEENSA_ILi128EEENSA_ILi16EEEEEENS_6half_tENS5_IJlSB_lEEESJ_SK_NS4_8TiledMMAINS4_8MMA_AtomIJNS4_4SM904GMMA26MMA_64x128x16_F32F16F16_SSILNSO_5MajorE0ELSQ_0ELNSO_7ScaleInE1ELSR_1EEEEEENS4_6LayoutINS5_IJNSA_ILi2EEESB_SB_EEENS5_IJSB_NSA_ILi0EEESX_EEEEENS5_IJNS4_10UnderscoreES10_S10_EEEEENS4_13SM90_TMA_LOADENS4_14ComposedLayoutINS4_7SwizzleILi1ELi4ELi3EEENS4_18smem_ptr_flag_bitsILi16EEENSU_INS5_IJNSA_ILi8EEESH_EEENS5_IJSH_SB_EEEEEEEvNS4_8identityES13_S1D_vS1E_EENS_8epilogue10collective6detail29Sm90TmaWarpSpecializedAdapterINS1H_15DefaultEpilogueISJ_SK_SK_NS1G_6thread17LinearCombinationISJ_Li1EffLNS1L_9ScaleType4KindE0ELNS_15FloatRoundStyleE2ESJ_EENS1_15EpilogueDefaultEEEEEvvEEEEvNT_6ParamsE:
[----:B------:R-:W0:Y:S01]  /*0000*/  LDC R1, c[0x0][0x28] ;  /* 0x00000a00ff017b82 */ /* 0x000e220000000800 */
[----:B------:R-:W1:Y:S01]  /*0010*/  S2R R18, SR_TID.X ;  /* 0x0000000000127919 */ /* 0x000e620000002100 */
[----:B------:R-:W-:Y:S01]  /*0020*/  ELECT P0, URZ, PT ;  /* 0x00000000003f782f */ /* 0x000fe20003800000 */
[----:B------:R-:W-:Y:S01]  /*0030*/  BSSY B0, `(.L_x_0) ;  /* 0x000000f000007945 */ /* 0x000fe20003800000 */
[--C-:B-1----:R-:W-:Y:S02]  /*0040*/  SHF.R.U32.HI R0, RZ, 0x5, R18.reuse ;  /* 0x00000005ff007819 */ /* 0x102fe40000011612 */
[----:B------:R-:W-:-:S03]  /*0050*/  SHF.R.U32.HI R22, RZ, 0x7, R18 ;  /* 0x00000007ff167819 */ /* 0x000fc60000011612 */
[----:B------:R-:W1:Y:S04]  /*0060*/  SHFL.IDX PT, R5, R0, RZ, 0x1f ;  /* 0x00001fff00057589 */ /* 0x000e6800000e0000 */
[----:B------:R2:W3:Y:S01]  /*0070*/  SHFL.IDX PT, R8, R22, RZ, 0x1f ;  /* 0x00001fff16087589 */ /* 0x0004e200000e0000 */
[----:B-1----:R-:W-:-:S13]  /*0080*/  ISETP.NE.OR P0, PT, R5, RZ, !P0 ;  /* 0x000000ff0500720c */ /* 0x002fda0004705670 */
[----:B0-23--:R-:W-:Y:S05]  /*0090*/  @P0 BRA `(.L_x_1) ;  /* 0x0000000000200947 */ /* 0x00dfea0003800000 */
[----:B------:R-:W-:Y:S02]  /*00a0*/  ULDC.64 UR4, c[0x0][0x198] ;  /* 0x0000660000047ab9 */ /* 0x000fe40000000a00 */
[----:B------:R-:W-:Y:S02]  /*00b0*/  UIADD3 UR6, UP0, UR4, 0xf0, URZ ;  /* 0x000000f004067890 */ /* 0x000fe4000ff1e03f */
[----:B------:R-:W-:Y:S02]  /*00c0*/  UIADD3 UR4, UP1, UR4, 0x1f0, URZ ;  /* 0x000001f004047890 */ /* 0x000fe4000ff3e03f */
[----:B------:R-:W-:Y:S02]  /*00d0*/  UIADD3.X UR7, URZ, UR5, URZ, UP0, !UPT ;  /* 0x000000053f077290 */ /* 0x000fe400087fe43f */
[----:B------:R-:W-:-:S07]  /*00e0*/  UIADD3.X UR5, URZ, UR5, URZ, UP1, !UPT ;  /* 0x000000053f057290 */ /* 0x000fce0008ffe43f */
[----:B------:R0:W-:Y:S02]  /*00f0*/  UTMACCTL.PF [UR6] ;  /* 0x00000000060079b9 */ /* 0x0001e40008040000 */
[----:B------:R0:W-:Y:S02]  /*0100*/  UTMACCTL.PF [UR4] ;  /* 0x00000000040079b9 */ /* 0x0001e40008040000 */
[----:B0-----:R-:W-:Y:S01]  /*0110*/  NOP ;  /* 0x0000000000007918 */ /* 0x001fe20000000000 */
.L_x_1:
[----:B------:R-:W-:Y:S05]  /*0120*/  BSYNC B0 ;  /* 0x0000000000007941 */ /* 0x000fea0003800000 */
.L_x_0:
[----:B------:R-:W0:Y:S02]  /*0130*/  SHFL.IDX PT, R2, R0, RZ, 0x1f ;  /* 0x00001fff00027589 */ /* 0x000e2400000e0000 */
[----:B0-----:R-:W-:-:S13]  /*0140*/  ISETP.NE.AND P0, PT, R2, RZ, PT ;  /* 0x000000ff0200720c */ /* 0x001fda0003f05270 */
[----:B------:R-:W-:Y:S05]  /*0150*/  @P0 BRA `(.L_x_2) ;  /* 0x0000000000d40947 */ /* 0x000fea0003800000 */
[----:B------:R-:W-:Y:S01]  /*0160*/  ELECT P0, URZ, PT ;  /* 0x00000000003f782f */ /* 0x000fe20003800000 */
[----:B------:R-:W-:-:S12]  /*0170*/  BSSY B0, `(.L_x_2) ;  /* 0x0000033000007945 */ /* 0x000fd80003800000 */
[----:B------:R-:W-:Y:S05]  /*0180*/  @!P0 BRA `(.L_x_3) ;  /* 0x0000000000c48947 */ /* 0x000fea0003800000 */
[----:B------:R-:W0:Y:S01]  /*0190*/  S2UR UR8, SR_CgaCtaId ;  /* 0x00000000000879c3 */ /* 0x000e220000008800 */
[----:B------:R-:W-:Y:S01]  /*01a0*/  UMOV UR4, 0x400 ;  /* 0x0000040000047882 */ /* 0x000fe20000000000 */
[----:B------:R-:W-:Y:S01]  /*01b0*/  UMOV UR5, 0x1 ;  /* 0x0000000100057882 */ /* 0x000fe20000000000 */
[----:B------:R-:W-:Y:S02]  /*01c0*/  UMOV UR6, 0x100 ;  /* 0x0000010000067882 */ /* 0x000fe40000000000 */
[----:B------:R-:W-:-:S04]  /*01d0*/  UIADD3 UR6, -UR6, 0x100000, URZ ;  /* 0x0010000006067890 */ /* 0x000fc8000fffe13f */
[----:B------:R-:W-:Y:S02]  /*01e0*/  USHF.L.U32 UR7, UR6, 0xb, URZ ;  /* 0x0000000b06077899 */ /* 0x000fe4000800063f */
[----:B------:R-:W-:Y:S02]  /*01f0*/  USHF.L.U32 UR6, UR6, 0x1, URZ ;  /* 0x0000000106067899 */ /* 0x000fe4000800063f */
[----:B0-----:R-:W-:Y:S02]  /*0200*/  ULEA UR8, UR8, UR4, 0x18 ;  /* 0x0000000408087291 */ /* 0x001fe4000f8ec03f */
[----:B------:R-:W-:-:S04]  /*0210*/  UIADD3 UR4, -UR5, 0x100000, URZ ;  /* 0x0010000005047890 */ /* 0x000fc8000fffe13f */
[----:B------:R-:W-:Y:S02]  /*0220*/  USHF.L.U32 UR5, UR4, 0xb, URZ ;  /* 0x0000000b04057899 */ /* 0x000fe4000800063f */
[----:B------:R-:W-:Y:S01]  /*0230*/  USHF.L.U32 UR4, UR4, 0x1, URZ ;  /* 0x0000000104047899 */ /* 0x000fe2000800063f */
[----:B------:R-:W0:Y:S11]  /*0240*/  FENCE.VIEW.ASYNC.S ;  /* 0x00000000000073c6 */ /* 0x000e360000000000 */
[----:B0-----:R0:W1:Y:S01]  /*0250*/  SYNCS.EXCH.64 URZ, [UR8], UR4 ;  /* 0x00000004083f75b2 */ /* 0x0010620008000100 */
[----:B------:R0:W2:Y:S01]  /*0260*/  SYNCS.EXCH.64 URZ, [UR8+0x90], UR6 ;  /* 0x00009006083f75b2 */ /* 0x0000a20008000100 */
[----:B------:R0:W3:Y:S01]  /*0270*/  SYNCS.EXCH.64 URZ, [UR8+0x8], UR4 ;  /* 0x00000804083f75b2 */ /* 0x0000e20008000100 */
[----:B------:R0:W4:Y:S01]  /*0280*/  SYNCS.EXCH.64 URZ, [UR8+0x98], UR6 ;  /* 0x00009806083f75b2 */ /* 0x0001220008000100 */
[----:B------:R0:W0:Y:S01]  /*0290*/  SYNCS.EXCH.64 URZ, [UR8+0x10], UR4 ;  /* 0x00001004083f75b2 */ /* 0x0000220008000100 */
        /* <DEDUP_REMOVED lines=31> */
[----:B-1234-:R-:W-:Y:S01]  /*0490*/  NOP ;  /* 0x0000000000007918 */ /* 0x01efe20000000000 */
.L_x_3:
[----:B0-----:R-:W-:Y:S05]  /*04a0*/  BSYNC B0 ;  /* 0x0000000000007941 */ /* 0x001fea0003800000 */
.L_x_2:
[----:B------:R-:W0:Y:S01]  /*04b0*/  SHFL.IDX PT, R0, R0, RZ, 0x1f ;  /* 0x00001fff00007589 */ /* 0x000e2200000e0000 */
[----:B------:R-:W-:Y:S01]  /*04c0*/  ELECT P0, URZ, PT ;  /* 0x00000000003f782f */ /* 0x000fe20003800000 */
[----:B------:R-:W1:Y:S01]  /*04d0*/  LDC R2, c[0x0][0x65c] ;  /* 0x00019700ff027b82 */ /* 0x000e620000000800 */
[----:B------:R-:W-:Y:S01]  /*04e0*/  SHF.R.S32.HI R6, RZ, 0x1f, R5 ;  /* 0x0000001fff067819 */ /* 0x000fe20000011405 */
[----:B------:R-:W2:Y:S01]  /*04f0*/  S2R R3, SR_CTAID.Y ;  /* 0x0000000000037919 */ /* 0x000ea20000002600 */
[----:B------:R-:W-:Y:S01]  /*0500*/  UMOV UR4, 0x20 ;  /* 0x0000002000047882 */ /* 0x000fe20000000000 */
[----:B------:R-:W-:Y:S01]  /*0510*/  ISETP.NE.AND P2, PT, R8, RZ, PT ;  /* 0x000000ff0800720c */ /* 0x000fe20003f45270 */
[----:B------:R-:W-:Y:S01]  /*0520*/  NOP ;  /* 0x0000000000007918 */ /* 0x000fe20000000000 */
[----:B------:R-:W3:Y:S01]  /*0530*/  S2R R4, SR_CTAID.X ;  /* 0x0000000000047919 */ /* 0x000ee20000002500 */
[----:B------:R-:W-:Y:S01]  /*0540*/  LEA.HI R6, R6, R5, RZ, 0x2 ;  /* 0x0000000506067211 */ /* 0x000fe200078f10ff */
[----:B------:R-:W-:Y:S01]  /*0550*/  NOP ;  /* 0x0000000000007918 */ /* 0x000fe20000000000 */
[----:B0-----:R-:W-:-:S02]  /*0560*/  ISETP.NE.OR P0, PT, R0, RZ, !P0 ;  /* 0x000000ff0000720c */ /* 0x001fc40004705670 */
[----:B-1----:R-:W-:-:S04]  /*0570*/  ISETP.NE.AND P3, PT, R2, 0x1, PT ;  /* 0x000000010200780c */ /* 0x002fc80003f65270 */
[----:B------:R-:W-:Y:S02]  /*0580*/  P2R R0, PR, RZ, 0x8 ;  /* 0x00000008ff007803 */ /* 0x000fe40000000000 */
[----:B------:R-:W-:-:S05]  /*0590*/  LOP3.LUT R0, R6, 0xfffffffc, RZ, 0xc0, !PT ;  /* 0xfffffffc06007812 */ /* 0x000fca00078ec0ff */
[----:B------:R-:W-:Y:S01]  /*05a0*/  VOTEU.ALL UP0, P0 ;  /* 0x00000000003f7886 */ /* 0x000fe20000000000 */
[----:B------:R-:W-:Y:S01]  /*05b0*/  IMAD.IADD R0, R5, 0x1, -R0 ;  /* 0x0000000105007824 */ /* 0x000fe200078e0a00 */
[----:B------:R-:W3:Y:S01]  /*05c0*/  @P3 LDC R17, c[0x0][0x10] ;  /* 0x00000400ff113b82 */ /* 0x000ee20000000800 */
[----:B------:R-:W-:Y:S01]  /*05d0*/  VOTEU.ALL UP1, P0 ;  /* 0x00000000003f7886 */ /* 0x000fe20000020000 */
[----:B--2---:R-:W-:Y:S01]  /*05e0*/  @P3 IMAD.MOV.U32 R6, RZ, RZ, R3 ;  /* 0x000000ffff063224 */ /* 0x004fe200078e0003 */
[----:B------:R-:W-:Y:S01]  /*05f0*/  @!UP0 UMOV UR6, 0x400 ;  /* 0x0000040000068882 */ /* 0x000fe20000000000 */
[----:B------:R-:W-:-:S04]  /*0600*/  @!UP0 UIADD3 UR4, -UR4, 0x100000, URZ ;  /* 0x0010000004048890 */ /* 0x000fc8000fffe13f */
[----:B------:R-:W-:Y:S02]  /*0610*/  @!UP0 USHF.L.U32 UR5, UR4, 0xb, URZ ;  /* 0x0000000b04058899 */ /* 0x000fe4000800063f */
[----:B------:R-:W-:Y:S01]  /*0620*/  @!UP0 USHF.L.U32 UR4, UR4, 0x1, URZ ;  /* 0x0000000104048899 */ /* 0x000fe2000800063f */
[----:B------:R-:W-:Y:S02]  /*0630*/  @P3 IMAD.MOV.U32 R7, RZ, RZ, RZ ;  /* 0x000000ffff073224 */ /* 0x000fe400078e00ff */
[----:B------:R-:W-:Y:S01]  /*0640*/  IMAD.MOV.U32 R5, RZ, RZ, RZ ;  /* 0x000000ffff057224 */ /* 0x000fe200078e00ff */
[----:B------:R-:W0:Y:S01]  /*0650*/  @!UP0 S2UR UR7, SR_CgaCtaId ;  /* 0x00000000000789c3 */ /* 0x000e220000008800 */
[----:B------:R-:W-:-:S07]  /*0660*/  @P3 IMAD.MOV.U32 R11, RZ, RZ, RZ ;  /* 0x000000ffff0b3224 */ /* 0x000fce00078e00ff */
[----:B------:R-:W1:Y:S01]  /*0670*/  @!P3 LDC R9, c[0x0][0xc] ;  /* 0x00000300ff09bb82 */ /* 0x000e620000000800 */
[----:B---3--:R-:W-:-:S04]  /*0680*/  @P3 IMAD.WIDE.U32 R16, R4, R17, R6 ;  /* 0x0000001104103225 */ /* 0x008fc800078e0006 */
[----:B------:R-:W-:Y:S01]  /*0690*/  @P3 IMAD.IADD R17, R17, 0x1, R11 ;  /* 0x0000000111113824 */ /* 0x000fe200078e020b */
[----:B0-----:R-:W-:Y:S01]  /*06a0*/  @!UP0 ULEA UR6, UR7, UR6, 0x18 ;  /* 0x0000000607068291 */ /* 0x001fe2000f8ec03f */
[----:B------:R-:W-:Y:S01]  /*06b0*/  VOTEU.ALL UP0, P0 ;  /* 0x00000000003f7886 */ /* 0x000fe20000000000 */
[----:B------:R-:W-:-:S04]  /*06c0*/  ISETP.NE.AND P0, PT, R0, 0x3, PT ;  /* 0x000000030000780c */ /* 0x000fc80003f05270 */
[----:B------:R-:W-:Y:S01]  /*06d0*/  ISETP.EQ.OR P0, PT, R0, RZ, !P0 ;  /* 0x000000ff0000720c */ /* 0x000fe20004702670 */
[----:B-1----:R-:W-:-:S03]  /*06e0*/  @!P3 IMAD.WIDE.U32 R6, R9, R3, R4 ;  /* 0x000000030906b225 */ /* 0x002fc600078e0004 */
[C---:B------:R-:W-:Y:S01]  /*06f0*/  ISETP.EQ.AND P0, PT, R8.reuse, RZ, P0 ;  /* 0x000000ff0800720c */ /* 0x040fe20000702270 */
[----:B------:R-:W-:Y:S01]  /*0700*/  VIADD R8, R8, 0xffffffff ;  /* 0xffffffff08087836 */ /* 0x000fe20000000000 */
[----:B------:R-:W0:Y:S02]  /*0710*/  FENCE.VIEW.ASYNC.S ;  /* 0x00000000000073c6 */ /* 0x000e240000000000 */
[----:B0-----:R0:W1:Y:S01]  /*0720*/  @!UP0 SYNCS.EXCH.64 URZ, [UR6+0x130], UR4 ;  /* 0x00013004063f85b2 */ /* 0x0010620008000100 */
[----:B------:R-:W-:Y:S01]  /*0730*/  @!P3 IMAD.MOV.U32 R16, RZ, RZ, R6 ;  /* 0x000000ffff10b224 */ /* 0x000fe200078e0006 */
[----:B------:R-:W-:Y:S01]  /*0740*/  SEL R19, RZ, 0x1, !P0 ;  /* 0x00000001ff137807 */ /* 0x000fe20004000000 */
[----:B------:R-:W-:Y:S01]  /*0750*/  @!P3 IMAD.MOV.U32 R17, RZ, RZ, R7 ;  /* 0x000000ffff11b224 */ /* 0x000fe200078e0007 */
[----:B------:R-:W-:-:S04]  /*0760*/  ISETP.GE.U32.AND P1, PT, R8, 0x2, PT ;  /* 0x000000020800780c */ /* 0x000fc80003f26070 */
[----:B------:R-:W-:Y:S01]  /*0770*/  SEL R19, R19, 0x2, P1 ;  /* 0x0000000213137807 */ /* 0x000fe20000800000 */
[----:B------:R0:W1:Y:S01]  /*0780*/  @!UP1 SYNCS.EXCH.64 URZ, [UR6+0x138], UR4 ;  /* 0x00013804063f95b2 */ /* 0x0000620008000100 */
[----:B------:R-:W-:Y:S01]  /*0790*/  NOP ;  /* 0x0000000000007918 */ /* 0x000fe20000000000 */
[----:B-1----:R-:W-:Y:S06]  /*07a0*/  BAR.SYNC.DEFER_BLOCKING 0x0 ;  /* 0x0000000000007b1d */ /* 0x002fec0000010000 */
[----:B------:R-:W-:Y:S05]  /*07b0*/  @!P2 BRA `(.L_x_4) ;  /* 0x000000a00038a947 */ /* 0x000fea0003800000 */
[----:B------:R-:W-:-:S13]  /*07c0*/  ISETP.GT.U32.AND P0, PT, R8, 0x1, PT ;  /* 0x000000010800780c */ /* 0x000fda0003f04070 */
[----:B0-----:R-:W-:Y:S05]  /*07d0*/  @P0 EXIT ;  /* 0x000000000000094d */ /* 0x001fea0003800000 */
[----:B------:R-:W-:Y:S01]  /*07e0*/  ULDC.64 UR4, c[0x0][0x650] ;  /* 0x0001940000047ab9 */ /* 0x000fe20000000a00 */
[----:B------:R-:W-:Y:S01]  /*07f0*/  PRMT R0, RZ, 0x7610, R0 ;  /* 0x00007610ff007816 */ /* 0x000fe20000000000 */
[----:B------:R-:W-:Y:S01]  /*0800*/  IMAD.MOV.U32 R152, RZ, RZ, -0x1 ;  /* 0xffffffffff987424 */ /* 0x000fe200078e00ff */
[----:B------:R-:W-:Y:S01]  /*0810*/  ISETP.GE.U32.AND P0, PT, R16, UR4, PT ;  /* 0x0000000410007c0c */ /* 0x000fe2000bf06070 */
[----:B------:R-:W-:Y:S02]  /*0820*/  IMAD.MOV.U32 R153, RZ, RZ, -0x1 ;  /* 0xffffffffff997424 */ /* 0x000fe400078e00ff */
[----:B------:R-:W-:Y:S01]  /*0830*/  IMAD.MOV.U32 R23, RZ, RZ, -0x1 ;  /* 0xffffffffff177424 */ /* 0x000fe200078e00ff */
[----:B------:R-:W-:-:S13]  /*0840*/  ISETP.GE.U32.AND.EX P0, PT, R17, UR5, PT, P0 ;  /* 0x0000000511007c0c */ /* 0x000fda000bf06100 */
[----:B------:R-:W-:Y:S05]  /*0850*/  @P0 BRA `(.L_x_5) ;  /* 0x0000000400540947 */ /* 0x000fea0003800000 */
[----:B------:R-:W0:Y:S01]  /*0860*/  LDC.64 R14, c[0x0][0x628] ;  /* 0x00018a00ff0e7b82 */ /* 0x000e220000000a00 */
[----:B------:R-:W-:Y:S01]  /*0870*/  MOV R6, R16 ;  /* 0x0000001000067202 */ /* 0x000fe20000000f00 */
[----:B------:R-:W-:-:S06]  /*0880*/  IMAD.MOV.U32 R7, RZ, RZ, R17 ;  /* 0x000000ffff077224 */ /* 0x000fcc00078e0011 */
[----:B------:R-:W1:Y:S08]  /*0890*/  LDC R0, c[0x0][0x630] ;  /* 0x00018c00ff007b82 */ /* 0x000e700000000800 */
[----:B------:R-:W2:Y:S01]  /*08a0*/  LDC.64 R20, c[0x0][0x620] ;  /* 0x00018800ff147b82 */ /* 0x000ea20000000a00 */
[----:B0-----:R-:W-:-:S04]  /*08b0*/  ISETP.NE.U32.AND P0, PT, R14, RZ, PT ;  /* 0x000000ff0e00720c */ /* 0x001fc80003f05070 */
[----:B------:R-:W-:-:S13]  /*08c0*/  ISETP.NE.AND.EX P0, PT, R15, RZ, PT, P0 ;  /* 0x000000ff0f00720c */ /* 0x000fda0003f05300 */
[----:B-12---:R-:W-:Y:S05]  /*08d0*/  @!P0 BRA `(.L_x_6) ;  /* 0x0000000000288947 */ /* 0x006fea0003800000 */
[----:B------:R-:W0:Y:S02]  /*08e0*/  LDC R11, c[0x0][0x634] ;  /* 0x00018d00ff0b7b82 */ /* 0x000e240000000800 */
[----:B0-----:R-:W-:-:S05]  /*08f0*/  IADD3 R11, P0, R16, R11, RZ ;  /* 0x0000000b100b7210 */ /* 0x001fca0007f1e0ff */
[----:B------:R-:W-:-:S04]  /*0900*/  IMAD.X R13, RZ, RZ, R17, P0 ;  /* 0x000000ffff0d7224 */ /* 0x000fc800000e0611 */
[----:B------:R-:W-:-:S04]  /*0910*/  IMAD.WIDE.U32 R6, R13, R14, RZ ;  /* 0x0000000e0d067225 */ /* 0x000fc800078e00ff */
[----:B------:R-:W-:-:S04]  /*0920*/  IMAD.WIDE.U32 R8, P0, R11, R15, R6 ;  /* 0x0000000f0b087225 */ /* 0x000fc80007800006 */
[----:B------:R-:W-:-:S04]  /*0930*/  IMAD.WIDE.U32 R6, R11, R14, RZ ;  /* 0x0000000e0b067225 */ /* 0x000fc800078e00ff */
[----:B------:R-:W-:Y:S01]  /*0940*/  IMAD.X R11, RZ, RZ, RZ, P0 ;  /* 0x000000ffff0b7224 */ /* 0x000fe200000e06ff */
[----:B------:R-:W-:Y:S01]  /*0950*/  IADD3 RZ, P0, R7, R8, RZ ;  /* 0x0000000807ff7210 */ /* 0x000fe20007f1e0ff */
[----:B------:R-:W-:-:S04]  /*0960*/  IMAD.MOV.U32 R10, RZ, RZ, R9 ;  /* 0x000000ffff0a7224 */ /* 0x000fc800078e0009 */
[----:B------:R-:W-:-:S08]  /*0970*/  IMAD.WIDE.U32.X R6, R13, R15, R10, P0 ;  /* 0x0000000f0d067225 */ /* 0x000fd000000e040a */
.L_x_6:
[-CC-:B------:R-:W-:Y:S01]  /*0980*/  SHF.R.U64 R23, R6, R0.reuse, R7.reuse ;  /* 0x0000000006177219 */ /* 0x180fe20000001207 */
[----:B------:R-:W0:Y:S01]  /*0990*/  LDC R10, c[0x0][0x618] ;  /* 0x00018600ff0a7b82 */ /* 0x000e220000000800 */
[----:B------:R-:W-:Y:S01]  /*09a0*/  SHF.R.U32.HI R5, RZ, R0, R7 ;  /* 0x00000000ff057219 */ /* 0x000fe20000011607 */
[----:B------:R-:W-:Y:S01]  /*09b0*/  ULDC UR4, c[0x0][0x150] ;  /* 0x0000540000047ab9 */ /* 0x000fe20000000800 */
[----:B------:R-:W-:Y:S02]  /*09c0*/  IADD3 R9, P0, RZ, -R23, RZ ;  /* 0x80000017ff097210 */ /* 0x000fe40007f1e0ff */
[----:B------:R-:W-:-:S03]  /*09d0*/  I2FP.F32.U32 R0, R4 ;  /* 0x0000000400007245 */ /* 0x000fc60000201000 */
[----:B------:R-:W1:Y:S01]  /*09e0*/  LDC.64 R28, c[0x0][0x640] ;  /* 0x00019000ff1c7b82 */ /* 0x000e620000000a00 */
[----:B------:R-:W-:Y:S02]  /*09f0*/  IMAD.X R11, RZ, RZ, ~R5, P0 ;  /* 0x000000ffff0b7224 */ /* 0x000fe400000e0e05 */
[----:B------:R-:W-:Y:S01]  /*0a00*/  FMUL R0, R0, UR4 ;  /* 0x0000000400007c20 */ /* 0x000fe20008400000 */
[----:B------:R-:W-:Y:S01]  /*0a10*/  IMAD.WIDE.U32 R6, R9, R20, R16 ;  /* 0x0000001409067225 */ /* 0x000fe200078e0010 */
[----:B------:R-:W-:-:S03]  /*0a20*/  ULDC UR4, c[0x0][0x154] ;  /* 0x0000550000047ab9 */ /* 0x000fc60000000800 */
[----:B------:R-:W-:Y:S01]  /*0a30*/  IMAD R8, R11, R20, RZ ;  /* 0x000000140b087224 */ /* 0x000fe200078e02ff */
[----:B------:R-:W2:Y:S01]  /*0a40*/  LDC R5, c[0x0][0x144] ;  /* 0x00005100ff057b82 */ /* 0x000ea20000000800 */
[----:B------:R-:W3:Y:S02]  /*0a50*/  F2I.U32.TRUNC.NTZ R0, R0 ;  /* 0x0000000000007305 */ /* 0x000ee4000020f000 */
[----:B------:R-:W-:-:S04]  /*0a60*/  IMAD R9, R9, R21, R8 ;  /* 0x0000001509097224 */ /* 0x000fc800078e0208 */
[----:B------:R-:W-:Y:S01]  /*0a70*/  IMAD.IADD R7, R7, 0x1, R9 ;  /* 0x0000000107077824 */ /* 0x000fe200078e0209 */
[----:B------:R-:W4:Y:S01]  /*0a80*/  LDC R12, c[0x0][0x608] ;  /* 0x00018200ff0c7b82 */ /* 0x000f220000000800 */
[----:B------:R-:W-:-:S03]  /*0a90*/  IMAD.MOV.U32 R9, RZ, RZ, -0x1 ;  /* 0xffffffffff097424 */ /* 0x000fc600078e00ff */
[-CC-:B0-----:R-:W-:Y:S02]  /*0aa0*/  SHF.R.U64 R20, R6, R10.reuse, R7.reuse ;  /* 0x0000000a06147219 */ /* 0x181fe40000001207 */
[----:B------:R-:W-:Y:S02]  /*0ab0*/  I2FP.F32.U32 R6, R3 ;  /* 0x0000000300067245 */ /* 0x000fe40000201000 */
[----:B------:R-:W0:Y:S01]  /*0ac0*/  LDC R26, c[0x0][0x658] ;  /* 0x00019600ff1a7b82 */ /* 0x000e220000000800 */
[----:B-1----:R-:W-:Y:S01]  /*0ad0*/  ISETP.NE.U32.AND P0, PT, R28, RZ, PT ;  /* 0x000000ff1c00720c */ /* 0x002fe20003f05070 */
[----:B---3--:R-:W-:Y:S01]  /*0ae0*/  IMAD.MOV R8, RZ, RZ, -R0 ;  /* 0x000000ffff087224 */ /* 0x008fe200078e0a00 */
[----:B------:R-:W-:Y:S01]  /*0af0*/  SHF.R.U32.HI R7, RZ, R10, R7 ;  /* 0x0000000aff077219 */ /* 0x000fe20000011607 */
[----:B------:R-:W-:Y:S01]  /*0b00*/  FMUL R6, R6, UR4 ;  /* 0x0000000406067c20 */ /* 0x000fe20008400000 */
[----:B------:R-:W-:-:S03]  /*0b10*/  ISETP.NE.AND.EX P0, PT, R29, RZ, PT, P0 ;  /* 0x000000ff1d00720c */ /* 0x000fc60003f05300 */
[----:B------:R-:W1:Y:S01]  /*0b20*/  LDC R14, c[0x0][0x148] ;  /* 0x00005200ff0e7b82 */ /* 0x000e620000000800 */
[----:B--2---:R-:W-:-:S07]  /*0b30*/  IMAD R0, R5, R8, R4 ;  /* 0x0000000805007224 */ /* 0x004fce00078e0204 */
[----:B------:R-:W2:Y:S01]  /*0b40*/  LDC R24, c[0x0][0x600] ;  /* 0x00018000ff187b82 */ /* 0x000ea20000000800 */
[-CC-:B----4-:R-:W-:Y:S02]  /*0b50*/  SHF.R.U64 R30, R20, R12.reuse, R7.reuse ;  /* 0x0000000c141e7219 */ /* 0x190fe40000001207 */
[----:B------:R-:W-:Y:S01]  /*0b60*/  SHF.R.U32.HI R5, RZ, R12, R7 ;  /* 0x0000000cff057219 */ /* 0x000fe20000011607 */
[----:B------:R-:W-:Y:S01]  /*0b70*/  IMAD.MOV.U32 R7, RZ, RZ, 0x1 ;  /* 0x00000001ff077424 */ /* 0x000fe200078e00ff */
[----:B------:R3:W4:Y:S03]  /*0b80*/  F2I.U32.TRUNC.NTZ R12, R6 ;  /* 0x00000006000c7305 */ /* 0x000726000020f000 */
[----:B------:R-:W1:Y:S01]  /*0b90*/  LDC R15, c[0x0][0x648] ;  /* 0x00019200ff0f7b82 */ /* 0x000e620000000800 */
[-C--:B0-----:R-:W-:Y:S02]  /*0ba0*/  SHF.L.U32 R4, R9, R26.reuse, RZ ;  /* 0x0000001a09047219 */ /* 0x081fe400000006ff */
[----:B------:R-:W-:-:S02]  /*0bb0*/  SHF.R.U64 R32, R30, R26, R5 ;  /* 0x0000001a1e207219 */ /* 0x000fc40000001205 */
[----:B------:R-:W-:Y:S02]  /*0bc0*/  LOP3.LUT R11, RZ, R4, RZ, 0x33, !PT ;  /* 0x00000004ff0b7212 */ /* 0x000fe400078e33ff */
[-C--:B------:R-:W-:Y:S01]  /*0bd0*/  SHF.R.U32.HI R5, RZ, R26.reuse, R5 ;  /* 0x0000001aff057219 */ /* 0x080fe20000011605 */
[----:B------:R-:W0:Y:S01]  /*0be0*/  LDC R21, c[0x0][0x638] ;  /* 0x00018e00ff157b82 */ /* 0x000e220000000800 */
[----:B------:R-:W-:Y:S01]  /*0bf0*/  SHF.L.U32 R10, R7, R26, RZ ;  /* 0x0000001a070a7219 */ /* 0x000fe200000006ff */
[----:B------:R-:W-:-:S06]  /*0c00*/  IMAD.MOV.U32 R4, RZ, RZ, R32 ;  /* 0x000000ffff047224 */ /* 0x000fcc00078e0020 */
[----:B------:R-:W0:Y:S01]  /*0c10*/  LDC R152, c[0x0][0x610] ;  /* 0x00018400ff987b82 */ /* 0x000e220000000800 */
[----:B---34-:R-:W-:Y:S05]  /*0c20*/  @!P0 BRA `(.L_x_7) ;  /* 0x0000000000288947 */ /* 0x018fea0003800000 */
[----:B------:R-:W3:Y:S02]  /*0c30*/  LDC R9, c[0x0][0x64c] ;  /* 0x00019300ff097b82 */ /* 0x000ee40000000800 */
[----:B---3--:R-:W-:-:S05]  /*0c40*/  IADD3 R9, P0, R32, R9, RZ ;  /* 0x0000000920097210 */ /* 0x008fca0007f1e0ff */
[----:B------:R-:W-:-:S04]  /*0c50*/  IMAD.X R13, RZ, RZ, R5, P0 ;  /* 0x000000ffff0d7224 */ /* 0x000fc800000e0605 */
[----:B------:R-:W-:-:S04]  /*0c60*/  IMAD.WIDE.U32 R4, R13, R28, RZ ;  /* 0x0000001c0d047225 */ /* 0x000fc800078e00ff */
[----:B------:R-:W-:-:S04]  /*0c70*/  IMAD.WIDE.U32 R6, P0, R9, R29, R4 ;  /* 0x0000001d09067225 */ /* 0x000fc80007800004 */
[----:B------:R-:W-:Y:S01]  /*0c80*/  IMAD.WIDE.U32 R4, R9, R28, RZ ;  /* 0x0000001c09047225 */ /* 0x000fe200078e00ff */
[----:B------:R-:W-:-:S03]  /*0c90*/  IADD3.X R9, RZ, RZ, RZ, P0, !PT ;  /* 0x000000ffff097210 */ /* 0x000fc600007fe4ff */
[----:B------:R-:W-:Y:S01]  /*0ca0*/  IMAD.MOV.U32 R8, RZ, RZ, R7 ;  /* 0x000000ffff087224 */ /* 0x000fe200078e0007 */
[----:B------:R-:W-:-:S05]  /*0cb0*/  IADD3 RZ, P0, R5, R6, RZ ;  /* 0x0000000605ff7210 */ /* 0x000fca0007f1e0ff */
[----:B------:R-:W-:-:S08]  /*0cc0*/  IMAD.WIDE.U32.X R4, R13, R29, R8, P0 ;  /* 0x0000001d0d047225 */ /* 0x000fd000000e0408 */
.L_x_7:
[----:B-1----:R-:W-:Y:S01]  /*0cd0*/  SHF.R.U64 R4, R4, R15, R5 ;  /* 0x0000000f04047219 */ /* 0x002fe20000001205 */
[----:B--2---:R-:W-:Y:S01]  /*0ce0*/  VIADD R5, R24, 0xffffffff ;  /* 0xffffffff18057836 */ /* 0x004fe20000000000 */
[----:B------:R-:W-:Y:S01]  /*0cf0*/  LOP3.LUT R11, R30, R11, RZ, 0xc0, !PT ;  /* 0x0000000b1e0b7212 */ /* 0x000fe200078ec0ff */
[----:B------:R-:W-:Y:S02]  /*0d00*/  IMAD.MOV R12, RZ, RZ, -R12 ;  /* 0x000000ffff0c7224 */ /* 0x000fe400078e0a0c */
[----:B------:R-:W-:Y:S01]  /*0d10*/  IMAD.MOV R6, RZ, RZ, -R4 ;  /* 0x000000ffff067224 */ /* 0x000fe200078e0a04 */
[----:B------:R-:W-:Y:S01]  /*0d20*/  LOP3.LUT R5, R20, R5, RZ, 0xc0, !PT ;  /* 0x0000000514057212 */ /* 0x000fe200078ec0ff */
[----:B------:R-:W-:Y:S02]  /*0d30*/  @P3 IMAD R0, R14, R12, R3 ;  /* 0x0000000c0e003224 */ /* 0x000fe400078e0203 */
[----:B------:R-:W-:Y:S02]  /*0d40*/  IMAD R11, R10, R4, R11 ;  /* 0x000000040a0b7224 */ /* 0x000fe400078e020b */
[----:B0-----:R-:W-:-:S02]  /*0d50*/  IMAD R3, R6, R21, R32 ;  /* 0x0000001506037224 */ /* 0x001fc400078e0220 */
[----:B------:R-:W-:Y:S02]  /*0d60*/  IMAD R152, R11, R152, R0 ;  /* 0x000000980b987224 */ /* 0x000fe400078e0200 */
[----:B------:R-:W-:Y:S02]  /*0d70*/  IMAD R3, R3, R24, R5 ;  /* 0x0000001803037224 */ /* 0x000fe400078e0205 */
[----:B------:R-:W-:-:S03]  /*0d80*/  IMAD.MOV.U32 R0, RZ, RZ, 0x1 ;  /* 0x00000001ff007424 */ /* 0x000fc600078e00ff */
[----:B------:R-:W-:Y:S02]  /*0d90*/  SEL R153, R3, R152, !P3 ;  /* 0x0000009803997207 */ /* 0x000fe40005800000 */
[----:B------:R-:W-:-:S07]  /*0da0*/  SEL R152, R152, R3, !P3 ;  /* 0x0000000398987207 */ /* 0x000fce0005800000 */
.L_x_5:
[----:B------:R-:W-:-:S08]  /*0db0*/  NOP ;  /* 0x0000000000007918 */ /* 0x000fd00000000000 */
[----:B------:R-:W0:Y:S02]  /*0dc0*/  USETMAXREG.TRY_ALLOC.CTAPOOL UP0, 0xe8 ;  /* 0x000000e8000079c8 */ /* 0x000e240008000600 */
[----:B0-----:R-:W-:-:S13]  /*0dd0*/  PLOP3.LUT P0, PT, PT, PT, UP0, 0x80, 0x0 ;  /* 0x000000000000781c */ /* 0x001fda0003f0f008 */
[----:B------:R-:W-:Y:S05]  /*0de0*/  @!P0 BRA `(.L_x_5) ;  /* 0xfffffffc00f08947 */ /* 0x000fea000383ffff */
[----:B------:R-:W-:Y:S01]  /*0df0*/  ULDC.64 UR4, c[0x0][0x598] ;  /* 0x0001660000047ab9 */ /* 0x000fe20000000a00 */
[----:B------:R-:W-:Y:S01]  /*0e00*/  ULDC.64 UR36, c[0x0][0x208] ;  /* 0x0000820000247ab9 */ /* 0x000fe20000000a00 */
[----:B------:R-:W-:-:S04]  /*0e10*/  ISETP.NE.U32.AND P0, PT, RZ, UR4, PT ;  /* 0x00000004ff007c0c */ /* 0x000fc8000bf05070 */
[----:B------:R-:W-:-:S13]  /*0e20*/  ISETP.NE.AND.EX P0, PT, RZ, UR5, PT, P0 ;  /* 0x00000005ff007c0c */ /* 0x000fda000bf05300 */
[----:B------:R-:W-:Y:S05]  /*0e30*/  @!P0 BRA `(.L_x_8) ;  /* 0x00000000001c8947 */ /* 0x000fea0003800000 */
[----:B------:R-:W0:Y:S02]  /*0e40*/  LDC.64 R4, c[0x0][0x598] ;  /* 0x00016600ff047b82 */ /* 0x000e240000000a00 */
[----:B0-----:R-:W2:Y:S02]  /*0e50*/  LDG.E.64 R4, desc[UR36][R4.64] ;  /* 0x0000002404047981 */ /* 0x001ea4000c1e1b00 */
[----:B--2---:R-:W-:-:S04]  /*0e60*/  ISETP.NE.U32.AND P0, PT, R4, RZ, PT ;  /* 0x000000ff0400720c */ /* 0x004fc80003f05070 */
[----:B------:R-:W-:-:S13]  /*0e70*/  ISETP.NE.AND.EX P0, PT, R5, RZ, PT, P0 ;  /* 0x000000ff0500720c */ /* 0x000fda0003f05300 */
[----:B------:R-:W-:Y:S05]  /*0e80*/  @!P0 BRA `(.L_x_8) ;  /* 0x0000000000088947 */ /* 0x000fea0003800000 */
[----:B------:R0:W5:Y:S01]  /*0e90*/  LD.E R154, desc[UR36][R4.64] ;  /* 0x00000024049a7980 */ /* 0x000162000c101900 */
[----:B------:R-:W-:Y:S05]  /*0ea0*/  BRA `(.L_x_9) ;  /* 0x0000000000247947 */ /* 0x000fea0003800000 */
.L_x_8:
[----:B------:R-:W-:Y:S02]  /*0eb0*/  ULDC.64 UR4, c[0x0][0x588] ;  /* 0x0001620000047ab9 */ /* 0x000fe40000000a00 */
[----:B------:R-:W-:-:S04]  /*0ec0*/  ISETP.NE.U32.AND P0, PT, RZ, UR4, PT ;  /* 0x00000004ff007c0c */ /* 0x000fc8000bf05070 */
[----:B------:R-:W-:-:S13]  /*0ed0*/  ISETP.NE.AND.EX P0, PT, RZ, UR5, PT, P0 ;  /* 0x00000005ff007c0c */ /* 0x000fda000bf05300 */
[----:B------:R-:W-:Y:S05]  /*0ee0*/  @!P0 BRA `(.L_x_10) ;  /* 0x00000000000c8947 */ /* 0x000fea0003800000 */
[----:B------:R-:W0:Y:S02]  /*0ef0*/  LDC.64 R154, c[0x0][0x588] ;  /* 0x00016200ff9a7b82 */ /* 0x000e240000000a00 */
[----:B0-----:R1:W5:Y:S01]  /*0f00*/  LDG.E R154, desc[UR36][R154.64] ;  /* 0x000000249a9a7981 */ /* 0x001362000c1e1900 */
[----:B------:R-:W-:Y:S05]  /*0f10*/  BRA `(.L_x_9) ;  /* 0x0000000000087947 */ /* 0x000fea0003800000 */
.L_x_10:
[----:B------:R-:W-:Y:S02]  /*0f20*/  ULDC UR4, c[0x0][0x580] ;  /* 0x0001600000047ab9 */ /* 0x000fe40000000800 */
[----:B------:R-:W-:-:S07]  /*0f30*/  IMAD.U32 R154, RZ, RZ, UR4 ;  /* 0x00000004ff9a7e24 */ /* 0x000fce000f8e00ff */
.L_x_9:
[----:B------:R-:W-:Y:S02]  /*0f40*/  ULDC.64 UR4, c[0x0][0x5a0] ;  /* 0x0001680000047ab9 */ /* 0x000fe40000000a00 */
[----:B------:R-:W-:-:S04]  /*0f50*/  ISETP.NE.U32.AND P0, PT, RZ, UR4, PT ;  /* 0x00000004ff007c0c */ /* 0x000fc8000bf05070 */
[----:B------:R-:W-:-:S13]  /*0f60*/  ISETP.NE.AND.EX P0, PT, RZ, UR5, PT, P0 ;  /* 0x00000005ff007c0c */ /* 0x000fda000bf05300 */
[----:B------:R-:W-:Y:S05]  /*0f70*/  @!P0 BRA `(.L_x_11) ;  /* 0x00000000001c8947 */ /* 0x000fea0003800000 */
[----:B0-----:R-:W0:Y:S02]  /*0f80*/  LDC.64 R4, c[0x0][0x5a0] ;  /* 0x00016800ff047b82 */ /* 0x001e240000000a00 */
[----:B0-----:R-:W2:Y:S02]  /*0f90*/  LDG.E.64 R4, desc[UR36][R4.64] ;  /* 0x0000002404047981 */ /* 0x001ea4000c1e1b00 */
[----:B--2---:R-:W-:-:S04]  /*0fa0*/  ISETP.NE.U32.AND P0, PT, R4, RZ, PT ;  /* 0x000000ff0400720c */ /* 0x004fc80003f05070 */
[----:B------:R-:W-:-:S13]  /*0fb0*/  ISETP.NE.AND.EX P0, PT, R5, RZ, PT, P0 ;  /* 0x000000ff0500720c */ /* 0x000fda0003f05300 */
[----:B------:R-:W-:Y:S05]  /*0fc0*/  @!P0 BRA `(.L_x_11) ;  /* 0x0000000000088947 */ /* 0x000fea0003800000 */
[----:B-1----:R0:W5:Y:S01]  /*0fd0*/  LD.E R155, desc[UR36][R4.64] ;  /* 0x00000024049b7980 */ /* 0x002162000c101900 */
[----:B------:R-:W-:Y:S05]  /*0fe0*/  BRA `(.L_x_12) ;  /* 0x0000000000247947 */ /* 0x000fea0003800000 */
.L_x_11:
[----:B------:R-:W-:Y:S02]  /*0ff0*/  ULDC.64 UR4, c[0x0][0x590] ;  /* 0x0001640000047ab9 */ /* 0x000fe40000000a00 */
[----:B------:R-:W-:-:S04]  /*1000*/  ISETP.NE.U32.AND P0, PT, RZ, UR4, PT ;  /* 0x00000004ff007c0c */ /* 0x000fc8000bf05070 */
[----:B------:R-:W-:-:S13]  /*1010*/  ISETP.NE.AND.EX P0, PT, RZ, UR5, PT, P0 ;  /* 0x00000005ff007c0c */ /* 0x000fda000bf05300 */
[----:B------:R-:W-:Y:S05]  /*1020*/  @!P0 BRA `(.L_x_13) ;  /* 0x00000000000c8947 */ /* 0x000fea0003800000 */
[----:B0-----:R-:W1:Y:S02]  /*1030*/  LDC.64 R4, c[0x0][0x590] ;  /* 0x00016400ff047b82 */ /* 0x001e640000000a00 */
[----:B-1----:R1:W5:Y:S01]  /*1040*/  LDG.E R155, desc[UR36][R4.64] ;  /* 0x00000024049b7981 */ /* 0x002362000c1e1900 */
[----:B------:R-:W-:Y:S05]  /*1050*/  BRA `(.L_x_12) ;  /* 0x0000000000087947 */ /* 0x000fea0003800000 */
.L_x_13:
[----:B------:R-:W-:Y:S02]  /*1060*/  ULDC UR4, c[0x0][0x584] ;  /* 0x0001610000047ab9 */ /* 0x000fe40000000800 */
[----:B-1----:R-:W-:-:S07]  /*1070*/  IMAD.U32 R155, RZ, RZ, UR4 ;  /* 0x00000004ff9b7e24 */ /* 0x002fce000f8e00ff */
.L_x_12:
[----:B------:R-:W-:-:S13]  /*1080*/  LOP3.LUT P0, RZ, R0, 0xff, RZ, 0xc0, !PT ;  /* 0x000000ff00ff7812 */ /* 0x000fda000780c0ff */
[----:B------:R-:W-:Y:S05]  /*1090*/  @!P0 EXIT ;  /* 0x000000000000894d */ /* 0x000fea0003800000 */
[----:B------:R-:W-:Y:S01]  /*10a0*/  ULDC UR4, c[0x0][0x28c] ;  /* 0x0000a30000047ab9 */ /* 0x000fe20000000800 */
[----:B------:R-:W-:Y:S01]  /*10b0*/  LOP3.LUT R164, R19, 0x1, RZ, 0xfc, !PT ;  /* 0x0000000113a47812 */ /* 0x000fe200078efcff */
[----:B------:R-:W-:Y:S01]  /*10c0*/  UIADD3 UR4, UR4, 0xf, URZ ;  /* 0x0000000f04047890 */ /* 0x000fe2000fffe03f */
[----:B------:R-:W-:Y:S01]  /*10d0*/  UMOV UR38, URZ ;  /* 0x0000003f00267c82 */ /* 0x000fe20008000000 */
[----:B------:R-:W-:Y:S02]  /*10e0*/  UMOV UR39, URZ ;  /* 0x0000003f00277c82 */ /* 0x000fe40008000000 */
[----:B------:R-:W-:-:S04]  /*10f0*/  USHF.R.S32.HI UR5, URZ, 0x1f, UR4 ;  /* 0x0000001f3f057899 */ /* 0x000fc80008011404 */
[----:B------:R-:W-:-:S04]  /*1100*/  ULEA.HI UR5, UR5, UR4, URZ, 0x4 ;  /* 0x0000000405057291 */ /* 0x000fc8000f8f203f */
[----:B------:R-:W-:-:S12]  /*1110*/  USHF.R.S32.HI UR40, URZ, 0x4, UR5 ;  /* 0x000000043f287899 */ /* 0x000fd80008011405 */
.L_x_285:
[----:B------:R-:W-:Y:S01]  /*1120*/  LOP3.LUT R0, R18, 0x80, RZ, 0xc0, !PT ;  /* 0x0000008012007812 */ /* 0x000fe200078ec0ff */
[----:B--2---:R-:W2:Y:S01]  /*1130*/  S2UR UR6, SR_CgaCtaId ;  /* 0x00000000000679c3 */ /* 0x004ea20000008800 */
[----:B------:R-:W-:Y:S02]  /*1140*/  UMOV UR41, 0x400 ;  /* 0x0000040000297882 */ /* 0x000fe40000000000 */
[----:B------:R-:W-:-:S06]  /*1150*/  SHF.R.U32.HI R0, RZ, 0x7, R0 ;  /* 0x00000007ff007819 */ /* 0x000fcc0000011600 */
[----:B---3--:R-:W3:Y:S01]  /*1160*/  SHFL.IDX PT, R0, R0, RZ, 0x1f ;  /* 0x00001fff00007589 */ /* 0x008ee200000e0000 */
[----:B--2---:R-:W-:Y:S01]  /*1170*/  ULEA UR41, UR6, UR41, 0x18 ;  /* 0x0000002906297291 */ /* 0x004fe2000f8ec03f */
[----:B---3--:R-:W-:-:S13]  /*1180*/  R2UR UR4, R0 ;  /* 0x00000000000472ca */ /* 0x008fda00000e0000 */
[----:B------:R-:W-:-:S04]  /*1190*/  ULEA.HI UR5, UR4, UR4, URZ, 0x1 ;  /* 0x0000000404057291 */ /* 0x000fc8000f8f083f */
[----:B------:R-:W-:-:S04]  /*11a0*/  ULOP3.LUT UR5, UR5, 0x1ffffe, URZ, 0xc0, !UPT ;  /* 0x001ffffe05057892 */ /* 0x000fc8000f8ec03f */
[----:B------:R-:W-:-:S03]  /*11b0*/  UIADD3 UR5, UR4, -UR5, URZ ;  /* 0x8000000504057290 */ /* 0x000fc6000fffe03f */
[----:B------:R-:W-:Y:S01]  /*11c0*/  ULDC UR4, c[0x0][0x28c] ;  /* 0x0000a30000047ab9 */ /* 0x000fe20000000800 */
[----:B------:R-:W-:Y:S01]  /*11d0*/  ULEA UR5, UR5, UR41, 0xb ;  /* 0x0000002905057291 */ /* 0x000fe2000f8e583f */
[----:B------:R-:W-:-:S03]  /*11e0*/  ISETP.LT.AND P0, PT, RZ, UR4, PT ;  /* 0x00000004ff007c0c */ /* 0x000fc6000bf01270 */
[----:B------:R-:W-:-:S04]  /*11f0*/  UIADD3 UR5, UR5, 0x200, URZ ;  /* 0x0000020005057890 */ /* 0x000fc8000fffe03f */
[----:B------:R-:W-:-:S04]  /*1200*/  USHF.R.U32.HI UR5, URZ, 0x4, UR5 ;  /* 0x000000043f057899 */ /* 0x000fc80008011605 */
[----:B------:R-:W-:Y:S02]  /*1210*/  ULOP3.LUT UR42, UR5, 0x3fff, URZ, 0xc0, !UPT ;  /* 0x00003fff052a7892 */ /* 0x000fe4000f8ec03f */
[----:B-1--45:R-:W-:Y:S10]  /*1220*/  @P0 BRA `(.L_x_14) ;  /* 0x0000000000400947 */ /* 0x032ff40003800000 */
[----:B------:R-:W-:Y:S01]  /*1230*/  MOV R0, 0x0 ;  /* 0x0000000000007802 */ /* 0x000fe20000000f00 */
[----:B------:R-:W-:Y:S01]  /*1240*/  ULDC.64 UR4, c[0x4][0x68] ;  /* 0x01001a0000047ab9 */ /* 0x000fe20000000a00 */
[----:B------:R-:W-:Y:S01]  /*1250*/  ULDC.64 UR6, c[0x4][0x8] ;  /* 0x0100020000067ab9 */ /* 0x000fe20000000a00 */
[----:B01----:R-:W-:Y:S01]  /*1260*/  IMAD.U32 R4, RZ, RZ, UR4 ;  /* 0x00000004ff047e24 */ /* 0x003fe2000f8e00ff */
[----:B------:R0:W1:Y:S01]  /*1270*/  LDC.64 R14, c[0x4][R0] ;  /* 0x01000000000e7b82 */ /* 0x0000620000000a00 */
[----:B------:R-:W-:Y:S01]  /*1280*/  IMAD.U32 R5, RZ, RZ, UR5 ;  /* 0x00000005ff057e24 */ /* 0x000fe2000f8e00ff */
[----:B------:R-:W-:Y:S01]  /*1290*/  ULDC.64 UR4, c[0x4][0x70] ;  /* 0x01001c0000047ab9 */ /* 0x000fe20000000a00 */
[----:B------:R-:W-:Y:S01]  /*12a0*/  MOV R10, UR6 ;  /* 0x00000006000a7c02 */ /* 0x000fe20008000f00 */
[----:B------:R-:W-:Y:S02]  /*12b0*/  IMAD.U32 R6, RZ, RZ, UR4 ;  /* 0x00000004ff067e24 */ /* 0x000fe4000f8e00ff */
[----:B------:R-:W-:-:S02]  /*12c0*/  IMAD.U32 R7, RZ, RZ, UR5 ;  /* 0x00000005ff077e24 */ /* 0x000fc4000f8e00ff */
[----:B------:R-:W-:Y:S02]  /*12d0*/  IMAD.U32 R11, RZ, RZ, UR7 ;  /* 0x00000007ff0b7e24 */ /* 0x000fe4000f8e00ff */
[----:B------:R-:W-:Y:S02]  /*12e0*/  IMAD.MOV.U32 R8, RZ, RZ, 0x1e1 ;  /* 0x000001e1ff087424 */ /* 0x000fe400078e00ff */
[----:B------:R-:W-:Y:S02]  /*12f0*/  IMAD.MOV.U32 R12, RZ, RZ, 0x1 ;  /* 0x00000001ff0c7424 */ /* 0x000fe400078e00ff */
[----:B0-----:R-:W-:-:S07]  /*1300*/  IMAD.MOV.U32 R13, RZ, RZ, RZ ;  /* 0x000000ffff0d7224 */ /* 0x001fce00078e00ff */
[----:B------:R-:W-:-:S07]  /*1310*/  LEPC R20, `(.L_x_14) ;  /* 0x000000001014794e */ /* 0x000fce0000000000 */
[----:B-1---5:R-:W-:Y:S05]  /*1320*/  CALL.ABS.NOINC R14 ;  /* 0x000000000e007343 */ /* 0x022fea0003c00000 */
.L_x_14:
[----:B------:R-:W-:-:S13]  /*1330*/  ISETP.NE.AND P0, PT, R164, 0x3, PT ;  /* 0x00000003a400780c */ /* 0x000fda0003f05270 */
[----:B------:R-:W-:Y:S05]  /*1340*/  @!P0 BRA `(.L_x_15) ;  /* 0x0000000000048947 */ /* 0x000fea0003800000 */
[----:B------:R-:W-:Y:S01]  /*1350*/  BPT.TRAP 0x1 ;  /* 0x000000040000795c */ /* 0x000fe20000300000 */
.L_x_15:
[----:B------:R-:W-:Y:S02]  /*1360*/  IMAD.U32 R3, RZ, RZ, UR39 ;  /* 0x00000027ff037e24 */ /* 0x000fe4000f8e00ff */
[----:B------:R-:W-:-:S03]  /*1370*/  IMAD.U32 R0, RZ, RZ, UR38 ;  /* 0x00000026ff007e24 */ /* 0x000fc6000f8e00ff */
[----:B------:R-:W-:Y:S02]  /*1380*/  LEA R3, R3, UR41, 0x3 ;  /* 0x0000002903037c11 */ /* 0x000fe4000f8e18ff */
[----:B------:R-:W-:-:S04]  /*1390*/  SHF.L.U32 R0, R0, 0x1f, RZ ;  /* 0x0000001f00007819 */ /* 0x000fc800000006ff */
[----:B------:R2:W3:Y:S01]  /*13a0*/  SYNCS.PHASECHK.TRANS64.TRYWAIT P1, [R3+URZ], R0 ;  /* 0x00000000030075a7 */ /* 0x0004e2000802017f */
[----:B------:R-:W-:Y:S05]  /*13b0*/  @!P0 BRA `(.L_x_16) ;  /* 0x0000000000048947 */ /* 0x000fea0003800000 */
[----:B------:R-:W-:Y:S01]  /*13c0*/  BPT.TRAP 0x1 ;  /* 0x000000040000795c */ /* 0x000fe20000300000 */
.L_x_16:
[----:B---3--:R-:W-:Y:S05]  /*13d0*/  @P1 BRA `(.L_x_17) ;  /* 0x0000000000081947 */ /* 0x008fea0003800000 */
[----:B------:R-:W3:Y:S02]  /*13e0*/  SYNCS.PHASECHK.TRANS64.TRYWAIT P1, [R3+URZ], R0 ;  /* 0x00000000030075a7 */ /* 0x000ee4000802017f */
[----:B---3--:R-:W-:Y:S05]  /*13f0*/  @!P1 BRA `(.L_x_18) ;  /* 0x000000b000ac9947 */ /* 0x008fea0003800000 */
.L_x_17:
[----:B------:R-:W-:-:S04]  /*1400*/  UISETP.LT.AND UP0, UPT, UR40, 0x1, UPT ;  /* 0x000000012800788c */ /* 0x000fc8000bf01270 */
[----:B------:R-:W-:-:S06]  /*1410*/  USEL UR4, UR40, 0x1, UP0 ;  /* 0x0000000128047887 */ /* 0x000fcc0008000000 */
[----:B--23--:R-:W-:Y:S01]  /*1420*/  IMAD.U32 R0, RZ, RZ, UR4 ;  /* 0x00000004ff007e24 */ /* 0x00cfe2000f8e00ff */
[----:B------:R-:W-:Y:S05]  /*1430*/  WARPSYNC.ALL ;  /* 0x0000000000007948 */ /* 0x000fea0003800000 */
[----:B------:R-:W-:-:S04]  /*1440*/  IADD3 R0, -R0, UR40, RZ ;  /* 0x0000002800007c10 */ /* 0x000fc8000fffe1ff */
[----:B------:R-:W-:Y:S01]  /*1450*/  ISETP.GE.AND P1, PT, R0, 0x1, PT ;  /* 0x000000010000780c */ /* 0x000fe20003f26270 */
[----:B------:R-:W-:Y:S01]  /*1460*/  UIADD3 UR4, UR41, 0x24200, URZ ;  /* 0x0002420029047890 */ /* 0x000fe2000fffe03f */
[----:B------:R-:W-:Y:S01]  /*1470*/  WARPGROUP.ARRIVE ;  /* 0x00000000000079c5 */ /* 0x000fe20000000000 */
[----:B------:R-:W-:Y:S02]  /*1480*/  ULOP3.LUT UR42, UR42, 0x10000, URZ, 0xfc, !UPT ;  /* 0x000100002a2a7892 */ /* 0x000fe4000f8efc3f */
[----:B------:R-:W-:Y:S01]  /*1490*/  USHF.R.U32.HI UR4, URZ, 0x4, UR4 ;  /* 0x000000043f047899 */ /* 0x000fe20008011604 */
[----:B------:R-:W-:Y:S01]  /*14a0*/  UMOV UR5, 0xc0000010 ;  /* 0xc000001000057882 */ /* 0x000fe20000000000 */
[----:B------:R-:W-:Y:S02]  /*14b0*/  UMOV UR7, 0xc0000010 ;  /* 0xc000001000077882 */ /* 0x000fe40000000000 */
[----:B------:R-:W-:-:S04]  /*14c0*/  ULOP3.LUT UR4, UR4, 0x3fff, URZ, 0xc0, !UPT ;  /* 0x00003fff04047892 */ /* 0x000fc8000f8ec03f */
[----:B------:R-:W-:Y:S02]  /*14d0*/  ULOP3.LUT UR10, UR4, 0x10000, URZ, 0xfc, !UPT ;  /* 0x00010000040a7892 */ /* 0x000fe4000f8efc3f */
[----:B------:R-:W-:Y:S02]  /*14e0*/  ULEA UR4, UR39, UR42, 0x9 ;  /* 0x0000002a27047291 */ /* 0x000fe4000f8e483f */
[----:B------:R-:W-:-:S09]  /*14f0*/  ULEA UR6, UR39, UR10, 0x8 ;  /* 0x0000000a27067291 */ /* 0x000fd2000f8e403f */
[----:B------:R-:W-:Y:S01]  /*1500*/  HGMMA.64x128x16.F32 R88, gdesc[UR4], RZ, !UPT, gsb0 ;  /* 0x01e00000045879f0 */ /* 0x000fe2000c0008ff */
[----:B------:R-:W-:Y:S01]  /*1510*/  UIADD3 UR4, UR4, 0x100, URZ ;  /* 0x0000010004047890 */ /* 0x000fe2000fffe03f */
[----:B------:R-:W-:Y:S01]  /*1520*/  UMOV UR5, 0xc0000010 ;  /* 0xc000001000057882 */ /* 0x000fe20000000000 */
[----:B------:R-:W-:Y:S02]  /*1530*/  WARPGROUP.DEPBAR.LE gsb0, 0x0 ;  /* 0x00008000000079c5 */ /* 0x000fe40000010000 */
[----:B------:R-:W-:-:S07]  /*1540*/  WARPGROUP.ARRIVE ;  /* 0x00000000000079c5 */ /* 0x000fce0000000000 */
[----:B------:R-:W-:Y:S03]  /*1550*/  HGMMA.64x128x16.F32 R24, gdesc[UR4], RZ, !UPT, gsb0 ;  /* 0x01e00000041879f0 */ /* 0x000fe6000c0008ff */
[----:B------:R-:W-:Y:S02]  /*1560*/  WARPGROUP.DEPBAR.LE gsb0, 0x0 ;  /* 0x00008000000079c5 */ /* 0x000fe40000010000 */
[----:B------:R-:W-:Y:S05]  /*1570*/  @!P1 BRA `(.L_x_19) ;  /* 0x0000000000c89947 */ /* 0x000fea0003800000 */
[----:B------:R-:W-:Y:S01]  /*1580*/  UIADD3 UR4, UR39, 0x1, URZ ;  /* 0x0000000127047890 */ /* 0x000fe2000fffe03f */
[----:B------:R-:W-:Y:S01]  /*1590*/  IMAD.MOV.U32 R3, RZ, RZ, R0 ;  /* 0x000000ffff037224 */ /* 0x000fe200078e0000 */
[----:B------:R-:W-:Y:S02]  /*15a0*/  UMOV UR9, UR39 ;  /* 0x0000002700097c82 */ /* 0x000fe40008000000 */
[----:B------:R-:W-:-:S04]  /*15b0*/  UISETP.NE.AND UP0, UPT, UR4, 0x12, UPT ;  /* 0x000000120400788c */ /* 0x000fc8000bf05270 */
[----:B------:R-:W-:Y:S02]  /*15c0*/  USEL UR5, URZ, 0x1, UP0 ;  /* 0x000000013f057887 */ /* 0x000fe40008000000 */
[----:B------:R-:W-:Y:S02]  /*15d0*/  USEL UR8, UR4, URZ, UP0 ;  /* 0x0000003f04087287 */ /* 0x000fe40008000000 */
[----:B------:R-:W-:-:S06]  /*15e0*/  ULOP3.LUT UR5, UR38, UR5, URZ, 0x3c, !UPT ;  /* 0x0000000526057292 */ /* 0x000fcc000f8e3c3f */
[----:B------:R-:W-:-:S07]  /*15f0*/  IMAD.U32 R6, RZ, RZ, UR5 ;  /* 0x00000005ff067e24 */ /* 0x000fce000f8e00ff */
.L_x_26:
[----:B------:R-:W-:Y:S05]  /*1600*/  @!P0 BRA `(.L_x_20) ;  /* 0x0000000000048947 */ /* 0x000fea0003800000 */
[----:B------:R-:W-:Y:S01]  /*1610*/  BPT.TRAP 0x1 ;  /* 0x000000040000795c */ /* 0x000fe20000300000 */
.L_x_20:
[----:B------:R-:W-:Y:S01]  /*1620*/  ULEA UR4, UR8, UR41, 0x3 ;  /* 0x0000002908047291 */ /* 0x000fe2000f8e183f */
[----:B01----:R-:W-:-:S08]  /*1630*/  SHF.L.U32 R4, R6, 0x1f, RZ ;  /* 0x0000001f06047819 */ /* 0x003fd000000006ff */
[----:B------:R0:W1:Y:S01]  /*1640*/  SYNCS.PHASECHK.TRANS64.TRYWAIT P1, [UR4], R4 ;  /* 0x00000004ff0075a7 */ /* 0x0000620008020144 */
[----:B------:R-:W-:Y:S05]  /*1650*/  @!P0 BRA `(.L_x_21) ;  /* 0x0000000000048947 */ /* 0x000fea0003800000 */
[----:B------:R-:W-:Y:S01]  /*1660*/  BPT.TRAP 0x1 ;  /* 0x000000040000795c */ /* 0x000fe20000300000 */
.L_x_21:
[----:B-1----:R-:W-:Y:S05]  /*1670*/  @P1 BRA `(.L_x_22) ;  /* 0x0000000000081947 */ /* 0x002fea0003800000 */
[----:B------:R-:W1:Y:S02]  /*1680*/  SYNCS.PHASECHK.TRANS64.TRYWAIT P1, [UR4], R4 ;  /* 0x00000004ff0075a7 */ /* 0x000e640008020144 */
[----:B-1----:R-:W-:Y:S05]  /*1690*/  @!P1 BRA `(.L_x_23) ;  /* 0x000000b000189947 */ /* 0x002fea0003800000 */
.L_x_22:
[----:B------:R-:W-:Y:S01]  /*16a0*/  ULEA UR4, UR8, UR42, 0x9 ;  /* 0x0000002a08047291 */ /* 0x000fe2000f8e483f */
[----:B------:R-:W-:Y:S01]  /*16b0*/  WARPGROUP.ARRIVE ;  /* 0x00000000000079c5 */ /* 0x000fe20000000000 */
[----:B------:R-:W-:Y:S01]  /*16c0*/  ULEA UR6, UR8, UR10, 0x8 ;  /* 0x0000000a08067291 */ /* 0x000fe2000f8e403f */
[----:B------:R-:W-:Y:S01]  /*16d0*/  UMOV UR5, 0xc0000010 ;  /* 0xc000001000057882 */ /* 0x000fe20000000000 */
[----:B------:R-:W-:-:S07]  /*16e0*/  UMOV UR7, 0xc0000010 ;  /* 0xc000001000077882 */ /* 0x000fce0000000000 */
[----:B------:R-:W-:Y:S01]  /*16f0*/  HGMMA.64x128x16.F32 R88, gdesc[UR4], R88, gsb0 ;  /* 0x01e00000045879f0 */ /* 0x000fe20008000858 */
[----:B------:R-:W-:Y:S01]  /*1700*/  UIADD3 UR4, UR4, 0x100, URZ ;  /* 0x0000010004047890 */ /* 0x000fe2000fffe03f */
[----:B------:R-:W-:Y:S01]  /*1710*/  UMOV UR5, 0xc0000010 ;  /* 0xc000001000057882 */ /* 0x000fe20000000000 */
[----:B------:R-:W-:Y:S02]  /*1720*/  WARPGROUP.DEPBAR.LE gsb0, 0x0 ;  /* 0x00008000000079c5 */ /* 0x000fe40000010000 */
[----:B------:R-:W-:-:S07]  /*1730*/  WARPGROUP.ARRIVE ;  /* 0x00000000000079c5 */ /* 0x000fce0000000000 */
[----:B------:R-:W-:Y:S03]  /*1740*/  HGMMA.64x128x16.F32 R24, gdesc[UR4], R24, gsb0 ;  /* 0x01e00000041879f0 */ /* 0x000fe60008000818 */
[----:B------:R-:W-:Y:S02]  /*1750*/  WARPGROUP.DEPBAR.LE gsb0, 0x0 ;  /* 0x00008000000079c5 */ /* 0x000fe40000010000 */
[----:B------:R-:W-:Y:S05]  /*1760*/  @!P0 BRA `(.L_x_24) ;  /* 0x0000000000048947 */ /* 0x000fea0003800000 */
[----:B------:R-:W-:Y:S01]  /*1770*/  BPT.TRAP 0x1 ;  /* 0x000000040000795c */ /* 0x000fe20000300000 */
.L_x_24:
[----:B------:R-:W-:Y:S01]  /*1780*/  ULEA UR4, UR9, UR41, 0x3 ;  /* 0x0000002909047291 */ /* 0x000fe2000f8e183f */
[----:B------:R-:W-:-:S03]  /*1790*/  ISETP.GT.U32.AND P1, PT, R19, 0x1, PT ;  /* 0x000000011300780c */ /* 0x000fc60003f24070 */
[----:B------:R-:W-:-:S04]  /*17a0*/  UIADD3 UR4, UR4, 0x90, URZ ;  /* 0x0000009004047890 */ /* 0x000fc8000fffe03f */
[----:B------:R-:W-:-:S09]  /*17b0*/  UPRMT UR4, URZ, 0x654, UR4 ;  /* 0x000006543f047896 */ /* 0x000fd20008000004 */
[----:B------:R-:W-:Y:S01]  /*17c0*/  SYNCS.ARRIVE.TRANS64.RED.A1T0 RZ, [UR4], RZ ;  /* 0x000000ffffff79a7 */ /* 0x000fe20008100404 */
[----:B------:R-:W-:Y:S05]  /*17d0*/  @P1 BRA `(.L_x_25) ;  /* 0x0000000000041947 */ /* 0x000fea0003800000 */
[----:B------:R-:W-:Y:S01]  /*17e0*/  BPT.TRAP 0x1 ;  /* 0x000000040000795c */ /* 0x000fe20000300000 */
.L_x_25:
[----:B------:R-:W-:Y:S01]  /*17f0*/  UIADD3 UR8, UR8, 0x1, URZ ;  /* 0x0000000108087890 */ /* 0x000fe2000fffe03f */
[C---:B------:R-:W-:Y:S01]  /*1800*/  ISETP.GT.AND P1, PT, R3.reuse, 0x1, PT ;  /* 0x000000010300780c */ /* 0x040fe20003f24270 */
[----:B------:R-:W-:Y:S01]  /*1810*/  UIADD3 UR9, UR9, 0x1, URZ ;  /* 0x0000000109097890 */ /* 0x000fe2000fffe03f */
[----:B------:R-:W-:Y:S01]  /*1820*/  VIADD R3, R3, 0xffffffff ;  /* 0xffffffff03037836 */ /* 0x000fe20000000000 */
[----:B------:R-:W-:Y:S02]  /*1830*/  UISETP.NE.AND UP0, UPT, UR8, 0x12, UPT ;  /* 0x000000120800788c */ /* 0x000fe4000bf05270 */
[----:B------:R-:W-:Y:S02]  /*1840*/  UISETP.NE.AND UP1, UPT, UR9, 0x12, UPT ;  /* 0x000000120900788c */ /* 0x000fe4000bf25270 */
[----:B------:R-:W-:Y:S02]  /*1850*/  USEL UR4, URZ, 0x1, UP0 ;  /* 0x000000013f047887 */ /* 0x000fe40008000000 */
[----:B------:R-:W-:-:S02]  /*1860*/  USEL UR8, UR8, URZ, UP0 ;  /* 0x0000003f08087287 */ /* 0x000fc40008000000 */
[----:B------:R-:W-:Y:S02]  /*1870*/  USEL UR9, UR9, URZ, UP1 ;  /* 0x0000003f09097287 */ /* 0x000fe40008800000 */
[----:B------:R-:W-:Y:S01]  /*1880*/  LOP3.LUT R6, R6, UR4, RZ, 0x3c, !PT ;  /* 0x0000000406067c12 */ /* 0x000fe2000f8e3cff */
[----:B------:R-:W-:Y:S09]  /*1890*/  @P1 BRA `(.L_x_26) ;  /* 0xfffffffc00581947 */ /* 0x000ff2000383ffff */
.L_x_19:
[----:B------:R-:W2:Y:S02]  /*18a0*/  LDC R3, c[0x0][0x28c] ;  /* 0x0000a300ff037b82 */ /* 0x000ea40000000800 */
[----:B--2---:R-:W-:-:S13]  /*18b0*/  ISETP.GE.AND P1, PT, R3, 0x1, PT ;  /* 0x000000010300780c */ /* 0x004fda0003f26270 */
[----:B------:R-:W-:Y:S05]  /*18c0*/  @!P1 BRA `(.L_x_27) ;  /* 0x0000000000349947 */ /* 0x000fea0003800000 */
[----:B------:R-:W-:Y:S05]  /*18d0*/  @!P0 BRA `(.L_x_28) ;  /* 0x0000000000048947 */ /* 0x000fea0003800000 */
[----:B------:R-:W-:Y:S01]  /*18e0*/  BPT.TRAP 0x1 ;  /* 0x000000040000795c */ /* 0x000fe20000300000 */
.L_x_28:
[----:B------:R-:W-:Y:S01]  /*18f0*/  VIADD R0, R0, UR39 ;  /* 0x0000002700007c36 */ /* 0x000fe20008000000 */
[----:B------:R-:W-:-:S03]  /*1900*/  ISETP.GT.U32.AND P0, PT, R19, 0x1, PT ;  /* 0x000000011300780c */ /* 0x000fc60003f04070 */
[----:B01----:R-:W-:-:S05]  /*1910*/  IMAD.WIDE.U32 R4, R0, 0x38e38e39, RZ ;  /* 0x38e38e3900047825 */ /* 0x003fca00078e00ff */
[----:B------:R-:W-:-:S05]  /*1920*/  SHF.R.U32.HI R5, RZ, 0x2, R5 ;  /* 0x00000002ff057819 */ /* 0x000fca0000011605 */
[----:B------:R-:W-:-:S05]  /*1930*/  IMAD R0, R5, -0x12, R0 ;  /* 0xffffffee05007824 */ /* 0x000fca00078e0200 */
[----:B------:R-:W-:-:S04]  /*1940*/  LEA R0, R0, UR41, 0x3 ;  /* 0x0000002900007c11 */ /* 0x000fc8000f8e18ff */
[----:B------:R-:W-:-:S04]  /*1950*/  IADD3 R0, R0, 0x90, RZ ;  /* 0x0000009000007810 */ /* 0x000fc80007ffe0ff */
[----:B------:R-:W-:-:S04]  /*1960*/  PRMT R0, RZ, 0x654, R0 ;  /* 0x00000654ff007816 */ /* 0x000fc80000000000 */
[----:B------:R2:W-:Y:S01]  /*1970*/  SYNCS.ARRIVE.TRANS64.RED.A1T0 RZ, [R0+URZ], RZ ;  /* 0x000000ff00ff79a7 */ /* 0x0005e2000810043f */
[----:B------:R-:W-:Y:S05]  /*1980*/  @P0 BRA `(.L_x_27) ;  /* 0x0000000000040947 */ /* 0x000fea0003800000 */
[----:B------:R-:W-:Y:S01]  /*1990*/  BPT.TRAP 0x1 ;  /* 0x000000040000795c */ /* 0x000fe20000300000 */
.L_x_27:
[----:B------:R-:W3:Y:S01]  /*19a0*/  LDC R6, c[0x0][0x288] ;  /* 0x0000a200ff067b82 */ /* 0x000ee20000000800 */
[----:B01----:R-:W-:Y:S01]  /*19b0*/  LOP3.LUT R4, R18, 0x60, RZ, 0xc0, !PT ;  /* 0x0000006012047812 */ /* 0x003fe200078ec0ff */
[----:B------:R-:W-:Y:S01]  /*19c0*/  IMAD.SHL.U32 R13, R153, 0x80, RZ ;  /* 0x00000080990d7824 */ /* 0x000fe200078e00ff */
[----:B------:R-:W-:Y:S01]  /*19d0*/  UIADD3 UR39, UR40, UR39, URZ ;  /* 0x0000002728277290 */ /* 0x000fe2000fffe03f */
[----:B------:R-:W-:Y:S01]  /*19e0*/  SHF.R.U32.HI R3, RZ, 0x2, R18 ;  /* 0x00000002ff037819 */ /* 0x000fe20000011612 */
[----:B------:R-:W-:Y:S01]  /*19f0*/  IMAD.SHL.U32 R15, R152, 0x100, RZ ;  /* 0x00000100980f7824 */ /* 0x000fe200078e00ff */
[----:B------:R-:W-:Y:S01]  /*1a00*/  SHF.R.U32.HI R10, RZ, 0x1, R4 ;  /* 0x00000001ff0a7819 */ /* 0x000fe20000011604 */
[----:B------:R-:W-:Y:S01]  /*1a10*/  UISETP.GT.U32.AND UP0, UPT, UR39, 0x11, UPT ;  /* 0x000000112700788c */ /* 0x000fe2000bf04070 */
[----:B------:R-:W-:Y:S01]  /*1a20*/  LOP3.LUT R4, R18, 0x3, RZ, 0xc0, !PT ;  /* 0x0000000312047812 */ /* 0x000fe200078ec0ff */
[----:B------:R-:W-:Y:S01]  /*1a30*/  ULDC UR7, c[0x0][0x284] ;  /* 0x0000a10000077ab9 */ /* 0x000fe20000000800 */
[----:B--2---:R-:W-:Y:S01]  /*1a40*/  LOP3.LUT R0, R22, 0x1, RZ, 0xc0, !PT ;  /* 0x0000000116007812 */ /* 0x004fe200078ec0ff */
[----:B------:R-:W-:Y:S01]  /*1a50*/  UISETP.LT.U32.AND UP0, UPT, UR40, 0x12, UP0 ;  /* 0x000000122800788c */ /* 0x000fe20008701070 */
[----:B------:R-:W-:Y:S01]  /*1a60*/  LOP3.LUT R3, R3, 0x7, RZ, 0xc0, !PT ;  /* 0x0000000703037812 */ /* 0x000fe200078ec0ff */
[----:B------:R-:W-:Y:S01]  /*1a70*/  UISETP.GE.U32.AND UP1, UPT, UR40, 0x12, UPT ;  /* 0x000000122800788c */ /* 0x000fe2000bf26070 */
[----:B------:R-:W-:Y:S01]  /*1a80*/  SHF.R.S32.HI R21, RZ, 0x1f, R23 ;  /* 0x0000001fff157819 */ /* 0x000fe20000011417 */
[----:B------:R-:W-:Y:S01]  /*1a90*/  IMAD.SHL.U32 R8, R0, 0x40, RZ ;  /* 0x0000004000087824 */ /* 0x000fe200078e00ff */
[----:B------:R-:W-:Y:S01]  /*1aa0*/  IADD3 R5, RZ, -R10, -R3 ;  /* 0x8000000aff057210 */ /* 0x000fe20007ffe803 */
[----:B------:R-:W-:Y:S01]  /*1ab0*/  ULDC.64 UR8, c[0x0][0x5d0] ;  /* 0x0001740000087ab9 */ /* 0x000fe20000000a00 */
[----:B------:R-:W-:-:S02]  /*1ac0*/  UIMAD.WIDE.U32 UR4, UR39, 0x38e38e39, URZ ;  /* 0x38e38e39270478a5 */ /* 0x000fc4000f8e003f */
[----:B------:R-:W-:Y:S01]  /*1ad0*/  USEL UR6, URZ, 0x1, !UP0 ;  /* 0x000000013f067887 */ /* 0x000fe2000c000000 */
[----:B------:R-:W-:Y:S01]  /*1ae0*/  LOP3.LUT R3, R8, 0x40, R3, 0xe2, !PT ;  /* 0x0000004008037812 */ /* 0x000fe200078ee203 */
[----:B------:R-:W-:Y:S01]  /*1af0*/  IMAD.WIDE R8, R152, 0x100, RZ ;  /* 0x0000010098087825 */ /* 0x000fe200078e02ff */
[----:B------:R-:W-:Y:S01]  /*1b00*/  USHF.R.U32.HI UR4, URZ, 0x2, UR5 ;  /* 0x000000023f047899 */ /* 0x000fe20008011605 */
[----:B---3--:R-:W-:Y:S01]  /*1b10*/  ISETP.GE.AND P0, PT, R13, R6, PT ;  /* 0x000000060d00720c */ /* 0x008fe20003f06270 */
[----:B------:R-:W-:Y:S01]  /*1b20*/  ULOP3.LUT UR38, UR38, UR6, URZ, 0x3c, !UPT ;  /* 0x0000000626267292 */ /* 0x000fe2000f8e3c3f */
[----:B------:R-:W-:Y:S01]  /*1b30*/  IMAD R12, R4, -0x2, R6 ;  /* 0xfffffffe040c7824 */ /* 0x000fe200078e0206 */
[----:B------:R-:W-:Y:S01]  /*1b40*/  LOP3.LUT R153, R8, R3, R10, 0xfe, !PT ;  /* 0x0000000308997212 */ /* 0x000fe200078efe0a */
[----:B------:R-:W-:Y:S01]  /*1b50*/  IMAD.SHL.U32 R6, R18, 0x2, RZ ;  /* 0x0000000212067824 */ /* 0x000fe200078e00ff */
[----:B------:R-:W-:Y:S01]  /*1b60*/  ISETP.GE.OR P0, PT, R15, UR7, P0 ;  /* 0x000000070f007c0c */ /* 0x000fe20008706670 */
[----:B------:R-:W-:Y:S01]  /*1b70*/  IMAD R4, R21, UR8, RZ ;  /* 0x0000000815047c24 */ /* 0x000fe2000f8e02ff */
[----:B------:R-:W-:Y:S01]  /*1b80*/  UIMAD UR39, UR4, -0x12, UR39 ;  /* 0xffffffee042778a4 */ /* 0x000fe2000f8e0227 */
[----:B------:R-:W-:Y:S01]  /*1b90*/  IMAD R0, R0, -0x40, R5 ;  /* 0xffffffc000007824 */ /* 0x000fe200078e0205 */
[----:B------:R-:W-:Y:S01]  /*1ba0*/  LOP3.LUT R6, R13, 0x6, R6, 0xf8, !PT ;  /* 0x000000060d067812 */ /* 0x000fe200078ef806 */
[----:B------:R-:W-:Y:S01]  /*1bb0*/  IMAD R11, R23, UR9, R4 ;  /* 0x00000009170b7c24 */ /* 0x000fe2000f8e0204 */
[----:B------:R-:W-:Y:S01]  /*1bc0*/  @UP1 ULOP3.LUT UR38, UR38, 0x1, UR4, 0x78, !UPT ;  /* 0x0000000126261892 */ /* 0x000fe2000f8e7804 */
[----:B------:R-:W-:Y:S01]  /*1bd0*/  IMAD.MOV.U32 R152, RZ, RZ, -0x1 ;  /* 0xffffffffff987424 */ /* 0x000fe200078e00ff */
[----:B------:R-:W-:-:S02]  /*1be0*/  SHF.R.S32.HI R7, RZ, 0x1f, R6 ;  /* 0x0000001fff077819 */ /* 0x000fc40000011406 */
[----:B------:R-:W-:Y:S01]  /*1bf0*/  IADD3 R3, -R15, UR7, R0 ;  /* 0x000000070f037c10 */ /* 0x000fe2000fffe100 */
[----:B------:R-:W-:Y:S02]  /*1c00*/  IMAD.IADD R0, R12, 0x1, -R13 ;  /* 0x000000010c007824 */ /* 0x000fe400078e0a0d */
[----:B------:R-:W-:-:S04]  /*1c10*/  IMAD.WIDE.U32 R4, R23, UR8, R6 ;  /* 0x0000000817047c25 */ /* 0x000fc8000f8e0006 */
[----:B------:R-:W-:Y:S02]  /*1c20*/  IMAD.IADD R11, R5, 0x1, R11 ;  /* 0x00000001050b7824 */ /* 0x000fe400078e020b */
[----:B------:R-:W-:Y:S01]  /*1c30*/  IMAD.MOV.U32 R10, RZ, RZ, R4 ;  /* 0x000000ffff0a7224 */ /* 0x000fe200078e0004 */
[----:B------:R-:W-:Y:S06]  /*1c40*/  @P0 BRA `(.L_x_29) ;  /* 0x00000084006c0947 */ /* 0x000fec0003800000 */
[----:B------:R-:W0:Y:S01]  /*1c50*/  LDC.64 R4, c[0x0][0x5c8] ;  /* 0x00017200ff047b82 */ /* 0x000e220000000a00 */
[----:B-----5:R-:W-:Y:S01]  /*1c60*/  FSETP.NEU.AND P0, PT, R155, RZ, PT ;  /* 0x000000ff9b00720b */ /* 0x020fe20003f0d000 */
[----:B------:R-:W-:Y:S01]  /*1c70*/  BSSY B0, `(.L_x_29) ;  /* 0x0000858000007945 */ /* 0x000fe20003800000 */
[----:B------:R-:W-:-:S04]  /*1c80*/  ISETP.GT.AND P3, PT, R3, RZ, PT ;  /* 0x000000ff0300720c */ /* 0x000fc80003f64270 */
[----:B------:R-:W-:Y:S01]  /*1c90*/  ISETP.GT.AND P1, PT, R0, RZ, P3 ;  /* 0x000000ff0000720c */ /* 0x000fe20001f24270 */
[-C--:B0-----:R-:W-:Y:S02]  /*1ca0*/  IMAD R12, R9, R4.reuse, RZ ;  /* 0x00000004090c7224 */ /* 0x081fe400078e02ff */
[----:B------:R-:W-:-:S04]  /*1cb0*/  IMAD.WIDE.U32 R166, R153, R4, R10 ;  /* 0x0000000499a67225 */ /* 0x000fc800078e000a */
[----:B------:R-:W-:-:S04]  /*1cc0*/  IMAD R11, R153, R5, R12 ;  /* 0x00000005990b7224 */ /* 0x000fc800078e020c */
[----:B------:R-:W-:Y:S01]  /*1cd0*/  IMAD.IADD R169, R167, 0x1, R11 ;  /* 0x00000001a7a97824 */ /* 0x000fe200078e020b */
[----:B------:R-:W-:Y:S06]  /*1ce0*/  @!P0 BRA `(.L_x_30) ;  /* 0x00000060000c8947 */ /* 0x000fec0003800000 */
[----:B------:R-:W0:Y:S01]  /*1cf0*/  LDC.64 R12, c[0x0][0x5b8] ;  /* 0x00016e00ff0c7b82 */ /* 0x000e220000000a00 */
[----:B------:R-:W-:-:S07]  /*1d00*/  ULDC.64 UR4, c[0x0][0x5c0] ;  /* 0x0001700000047ab9 */ /* 0x000fce0000000a00 */
[----:B------:R-:W1:Y:S08]  /*1d10*/  LDC.64 R14, c[0x0][0x5b0] ;  /* 0x00016c00ff0e7b82 */ /* 0x000e700000000a00 */
[----:B------:R-:W2:Y:S01]  /*1d20*/  LDC.64 R10, c[0x0][0x5a8] ;  /* 0x00016a00ff0a7b82 */ /* 0x000ea20000000a00 */
[----:B0-----:R-:W-:-:S04]  /*1d30*/  IMAD R20, R21, R12, RZ ;  /* 0x0000000c15147224 */ /* 0x001fc800078e02ff */
[C---:B------:R-:W-:Y:S02]  /*1d40*/  IMAD R13, R23.reuse, R13, R20 ;  /* 0x0000000d170d7224 */ /* 0x040fe400078e0214 */
[----:B------:R-:W-:-:S04]  /*1d50*/  IMAD.WIDE.U32 R20, R23, R12, R6 ;  /* 0x0000000c17147225 */ /* 0x000fc800078e0006 */
[----:B-1----:R-:W-:Y:S02]  /*1d60*/  IMAD R156, R9, R14, RZ ;  /* 0x0000000e099c7224 */ /* 0x002fe400078e02ff */
[----:B------:R-:W-:Y:S02]  /*1d70*/  IMAD.IADD R157, R21, 0x1, R13 ;  /* 0x00000001159d7824 */ /* 0x000fe400078e020d */
[----:B------:R-:W-:Y:S02]  /*1d80*/  IMAD R167, R153, R15, R156 ;  /* 0x0000000f99a77224 */ /* 0x000fe400078e029c */
[----:B------:R-:W-:-:S04]  /*1d90*/  IMAD.MOV.U32 R156, RZ, RZ, R20 ;  /* 0x000000ffff9c7224 */ /* 0x000fc800078e0014 */
[----:B------:R-:W-:-:S05]  /*1da0*/  IMAD.WIDE.U32 R158, R153, R14, R156 ;  /* 0x0000000e999e7225 */ /* 0x000fca00078e009c */
[----:B------:R-:W-:Y:S02]  /*1db0*/  IADD3 R159, R159, R167, RZ ;  /* 0x000000a79f9f7210 */ /* 0x000fe40007ffe0ff */
[----:B--2---:R-:W-:-:S04]  /*1dc0*/  LEA R160, P0, R158, R10, 0x1 ;  /* 0x0000000a9ea07211 */ /* 0x004fc800078008ff */
[----:B------:R-:W-:-:S05]  /*1dd0*/  LEA.HI.X R161, R158, R11, R159, 0x1, P0 ;  /* 0x0000000b9ea17211 */ /* 0x000fca00000f0c9f */
[----:B------:R-:W2:Y:S01]  /*1de0*/  @P1 LDG.E.LTC128B.U16 R165, desc[UR36][R160.64] ;  /* 0x00000024a0a51981 */ /* 0x000ea2000c1e1520 */
[----:B------:R-:W-:Y:S01]  /*1df0*/  IMAD.WIDE.U32 R162, R153, R14, R6 ;  /* 0x0000000e99a27225 */ /* 0x000fe200078e0006 */
[----:B------:R-:W-:Y:S01]  /*1e00*/  ISETP.GT.AND P2, PT, R0, 0x1, P3 ;  /* 0x000000010000780c */ /* 0x000fe20001f44270 */
[----:B------:R-:W-:Y:S02]  /*1e10*/  BSSY B1, `(.L_x_31) ;  /* 0x0000012000017945 */ /* 0x000fe40003800000 */
[----:B------:R-:W-:Y:S02]  /*1e20*/  IMAD.IADD R163, R167, 0x1, R163 ;  /* 0x00000001a7a37824 */ /* 0x000fe400078e02a3 */
[----:B------:R-:W-:-:S04]  /*1e30*/  IMAD.WIDE.U32 R162, R23, R12, R162 ;  /* 0x0000000c17a27225 */ /* 0x000fc800078e00a2 */
[----:B--2---:R-:W-:-:S05]  /*1e40*/  HADD2.F32 R158, -RZ, R165.H0_H0 ;  /* 0x200000a5ff9e7230 */ /* 0x004fca0000004100 */
[----:B------:R-:W-:Y:S01]  /*1e50*/  FMUL R159, R158, R155 ;  /* 0x0000009b9e9f7220 */ /* 0x000fe20000400000 */
[----:B------:R-:W-:-:S03]  /*1e60*/  LEA R158, P0, R166, UR4, 0x1 ;  /* 0x00000004a69e7c11 */ /* 0x000fc6000f8008ff */
[----:B------:R-:W-:Y:S01]  /*1e70*/  FFMA R159, R88, R154, R159 ;  /* 0x0000009a589f7223 */ /* 0x000fe2000000009f */
[----:B------:R-:W-:-:S04]  /*1e80*/  IMAD.IADD R88, R13, 0x1, R163 ;  /* 0x000000010d587824 */ /* 0x000fc800078e02a3 */
[----:B------:R-:W-:Y:S02]  /*1e90*/  F2FP.F16.F32.PACK_AB R161, RZ, R159 ;  /* 0x0000009fffa1723e */ /* 0x000fe400000000ff */
[----:B------:R-:W-:Y:S02]  /*1ea0*/  LEA.HI.X R159, R166, UR5, R169, 0x1, P0 ;  /* 0x00000005a69f7c11 */ /* 0x000fe400080f0ca9 */
[----:B------:R-:W-:Y:S02]  /*1eb0*/  PRMT R163, R161, 0x7610, R163 ;  /* 0x00007610a1a37816 */ /* 0x000fe400000000a3 */
[----:B------:R-:W-:-:S03]  /*1ec0*/  LEA R160, P0, R162, R10, 0x1 ;  /* 0x0000000aa2a07211 */ /* 0x000fc600078008ff */
[----:B------:R0:W-:Y:S01]  /*1ed0*/  @P1 STG.E.U16 desc[UR36][R158.64], R163 ;  /* 0x000000a39e001986 */ /* 0x0001e2000c101524 */
[----:B------:R-:W-:Y:S01]  /*1ee0*/  LEA.HI.X R161, R162, R11, R88, 0x1, P0 ;  /* 0x0000000ba2a17211 */ /* 0x000fe200000f0c58 */
[C---:B------:R-:W-:Y:S01]  /*1ef0*/  IMAD.SHL.U32 R162, R14.reuse, 0x8, RZ ;  /* 0x000000080ea27824 */ /* 0x040fe200078e00ff */
[----:B0-----:R-:W-:Y:S01]  /*1f00*/  SHF.L.U64.HI R163, R14, 0x3, R15 ;  /* 0x000000030ea37819 */ /* 0x001fe2000001020f */
[----:B------:R-:W-:Y:S06]  /*1f10*/  @!P2 BRA `(.L_x_32) ;  /* 0x000000000004a947 */ /* 0x000fec0003800000 */
[----:B------:R0:W5:Y:S02]  /*1f20*/  LDG.E.LTC128B.U16 R165, desc[UR36][R160.64+0x2] ;  /* 0x00000224a0a57981 */ /* 0x000164000c1e1520 */
.L_x_32:
[----:B------:R-:W-:Y:S05]  /*1f30*/  BSYNC B1 ;  /* 0x0000000000017941 */ /* 0x000fea0003800000 */
.L_x_31:
[----:B-----5:R-:W-:Y:S01]  /*1f40*/  HADD2.F32 R88, -RZ, R165.H0_H0 ;  /* 0x200000a5ff587230 */ /* 0x020fe20000004100 */
[----:B------:R-:W-:Y:S01]  /*1f50*/  ISETP.GT.AND P0, PT, R3, 0x8, PT ;  /* 0x000000080300780c */ /* 0x000fe20003f04270 */
[----:B------:R-:W-:Y:S01]  /*1f60*/  IMAD.WIDE.U32 R170, R153, R14, R162 ;  /* 0x0000000e99aa7225 */ /* 0x000fe200078e00a2 */
[----:B------:R-:W-:-:S03]  /*1f70*/  PRMT R172, R165, 0x7610, R172 ;  /* 0x00007610a5ac7816 */ /* 0x000fc600000000ac */
[----:B------:R-:W-:Y:S01]  /*1f80*/  FMUL R88, R88, R155 ;  /* 0x0000009b58587220 */ /* 0x000fe20000400000 */
[----:B------:R-:W-:Y:S01]  /*1f90*/  IMAD.IADD R169, R167, 0x1, R171 ;  /* 0x00000001a7a97824 */ /* 0x000fe200078e02ab */
[----:B------:R-:W-:Y:S02]  /*1fa0*/  IADD3 R166, P4, R20, R170, RZ ;  /* 0x000000aa14a67210 */ /* 0x000fe40007f9e0ff */
[----:B------:R-:W-:Y:S01]  /*1fb0*/  FFMA R89, R89, R154, R88 ;  /* 0x0000009a59597223 */ /* 0x000fe20000000058 */
[----:B------:R-:W-:Y:S02]  /*1fc0*/  ISETP.GT.AND P1, PT, R0, RZ, P0 ;  /* 0x000000ff0000720c */ /* 0x000fe40000724270 */
[----:B------:R-:W-:Y:S01]  /*1fd0*/  IMAD.X R167, R169, 0x1, R157, P4 ;  /* 0x00000001a9a77824 */ /* 0x000fe200020e069d */
[----:B------:R-:W-:Y:S02]  /*1fe0*/  LEA R88, P4, R166, R10, 0x1 ;  /* 0x0000000aa6587211 */ /* 0x000fe400078808ff */
[----:B------:R-:W-:-:S02]  /*1ff0*/  F2FP.F16.F32.PACK_AB R168, RZ, R89 ;  /* 0x00000059ffa8723e */ /* 0x000fc400000000ff */
[----:B------:R-:W-:Y:S02]  /*2000*/  LEA.HI.X R89, R166, R11, R167, 0x1, P4 ;  /* 0x0000000ba6597211 */ /* 0x000fe400020f0ca7 */
[----:B------:R-:W-:-:S05]  /*2010*/  PRMT R171, R168, 0x7610, R171 ;  /* 0x00007610a8ab7816 */ /* 0x000fca00000000ab */
[----:B------:R1:W-:Y:S04]  /*2020*/  @P2 STG.E.U16 desc[UR36][R158.64+0x2], R171 ;  /* 0x000002ab9e002986 */ /* 0x0003e8000c101524 */
[----:B------:R2:W3:Y:S01]  /*2030*/  @P1 LDG.E.LTC128B.U16 R172, desc[UR36][R88.64] ;  /* 0x0000002458ac1981 */ /* 0x0004e2000c1e1520 */
[----:B------:R-:W-:Y:S01]  /*2040*/  IMAD.SHL.U32 R165, R4, 0x10, RZ ;  /* 0x0000001004a57824 */ /* 0x000fe200078e00ff */
[----:B------:R-:W-:Y:S01]  /*2050*/  IADD3 R170, P2, R6, R170, RZ ;  /* 0x000000aa06aa7210 */ /* 0x000fe20007f5e0ff */
[----:B------:R-:W-:Y:S03]  /*2060*/  BSSY B1, `(.L_x_33) ;  /* 0x0000011000017945 */ /* 0x000fe60003800000 */
[----:B------:R-:W-:Y:S01]  /*2070*/  IADD3 R168, P4, R165, R158, RZ ;  /* 0x0000009ea5a87210 */ /* 0x000fe20007f9e0ff */
[----:B-1----:R-:W-:Y:S01]  /*2080*/  IMAD.X R171, R7, 0x1, R169, P2 ;  /* 0x0000000107ab7824 */ /* 0x002fe200010e06a9 */
[----:B------:R-:W-:Y:S01]  /*2090*/  ISETP.GT.AND P2, PT, R0, 0x1, P0 ;  /* 0x000000010000780c */ /* 0x000fe20000744270 */
[----:B------:R-:W-:-:S03]  /*20a0*/  IMAD.WIDE.U32 R170, R23, R12, R170 ;  /* 0x0000000c17aa7225 */ /* 0x000fc600078e00aa */
[----:B--2---:R-:W-:Y:S01]  /*20b0*/  LEA R88, P5, R170, R10, 0x1 ;  /* 0x0000000aaa587211 */ /* 0x004fe200078a08ff */
[----:B---3--:R-:W-:-:S05]  /*20c0*/  HADD2.F32 R166, -RZ, R172.H0_H0 ;  /* 0x200000acffa67230 */ /* 0x008fca0000004100 */
[----:B------:R-:W-:Y:S01]  /*20d0*/  FMUL R167, R166, R155 ;  /* 0x0000009ba6a77220 */ /* 0x000fe20000400000 */
[----:B------:R-:W-:-:S03]  /*20e0*/  IMAD.IADD R166, R13, 0x1, R171 ;  /* 0x000000010da67824 */ /* 0x000fc600078e02ab */
[----:B------:R-:W-:Y:S01]  /*20f0*/  FFMA R90, R90, R154, R167 ;  /* 0x0000009a5a5a7223 */ /* 0x000fe200000000a7 */
[----:B------:R-:W-:Y:S02]  /*2100*/  SHF.L.U64.HI R167, R4, 0x4, R5 ;  /* 0x0000000404a77819 */ /* 0x000fe40000010205 */
[----:B------:R-:W-:Y:S02]  /*2110*/  LEA.HI.X R89, R170, R11, R166, 0x1, P5 ;  /* 0x0000000baa597211 */ /* 0x000fe400028f0ca6 */
[----:B------:R-:W-:Y:S01]  /*2120*/  F2FP.F16.F32.PACK_AB R90, RZ, R90 ;  /* 0x0000005aff5a723e */ /* 0x000fe200000000ff */
[----:B------:R-:W-:-:S05]  /*2130*/  IMAD.X R169, R167, 0x1, R159, P4 ;  /* 0x00000001a7a97824 */ /* 0x000fca00020e069f */
[----:B------:R1:W-:Y:S01]  /*2140*/  @P1 STG.E.U16 desc[UR36][R168.64], R90 ;  /* 0x0000005aa8001986 */ /* 0x0003e2000c101524 */
[----:B------:R-:W-:Y:S05]  /*2150*/  @!P2 BRA `(.L_x_34) ;  /* 0x000000000004a947 */ /* 0x000fea0003800000 */
[----:B------:R2:W5:Y:S02]  /*2160*/  LDG.E.LTC128B.U16 R172, desc[UR36][R88.64+0x2] ;  /* 0x0000022458ac7981 */ /* 0x000564000c1e1520 */
.L_x_34:
[----:B------:R-:W-:Y:S05]  /*2170*/  BSYNC B1 ;  /* 0x0000000000017941 */ /* 0x000fea0003800000 */
.L_x_33:
[----:B-1---5:R-:W-:Y:S01]  /*2180*/  HADD2.F32 R90, -RZ, R172.H0_H0 ;  /* 0x200000acff5a7230 */ /* 0x022fe20000004100 */
[----:B------:R-:W-:Y:S01]  /*2190*/  ISETP.GT.AND P1, PT, R0, 0x8, P3 ;  /* 0x000000080000780c */ /* 0x000fe20001f24270 */
[----:B------:R-:W-:Y:S03]  /*21a0*/  BSSY B1, `(.L_x_35) ;  /* 0x000000a000017945 */ /* 0x000fe60003800000 */
[----:B------:R-:W-:-:S04]  /*21b0*/  FMUL R90, R90, R155 ;  /* 0x0000009b5a5a7220 */ /* 0x000fc80000400000 */
[----:B------:R-:W-:Y:S01]  /*21c0*/  FFMA R90, R91, R154, R90 ;  /* 0x0000009a5b5a7223 */ /* 0x000fe2000000005a */
[----:B------:R-:W-:-:S04]  /*21d0*/  @P2 IMAD.MOV.U32 R91, RZ, RZ, R169 ;  /* 0x000000ffff5b2224 */ /* 0x000fc800078e00a9 */
[----:B------:R-:W-:-:S04]  /*21e0*/  F2FP.F16.F32.PACK_AB R90, RZ, R90 ;  /* 0x0000005aff5a723e */ /* 0x000fc800000000ff */
[----:B------:R-:W-:Y:S01]  /*21f0*/  PRMT R166, R90, 0x7610, R166 ;  /* 0x000076105aa67816 */ /* 0x000fe200000000a6 */
[----:B------:R-:W-:-:S05]  /*2200*/  @P2 IMAD.MOV.U32 R90, RZ, RZ, R168 ;  /* 0x000000ffff5a2224 */ /* 0x000fca00078e00a8 */
[----:B------:R1:W-:Y:S01]  /*2210*/  @P2 STG.E.U16 desc[UR36][R90.64+0x2], R166 ;  /* 0x000002a65a002986 */ /* 0x0003e2000c101524 */
[----:B------:R-:W-:Y:S05]  /*2220*/  @!P1 BRA `(.L_x_36) ;  /* 0x0000000000049947 */ /* 0x000fea0003800000 */
[----:B------:R3:W5:Y:S02]  /*2230*/  LDG.E.LTC128B.U16 R172, desc[UR36][R160.64+0x10] ;  /* 0x00001024a0ac7981 */ /* 0x000764000c1e1520 */
.L_x_36:
[----:B------:R-:W-:Y:S05]  /*2240*/  BSYNC B1 ;  /* 0x0000000000017941 */ /* 0x000fea0003800000 */
.L_x_35:
[----:B-1---5:R-:W-:Y:S01]  /*2250*/  HADD2.F32 R90, -RZ, R172.H0_H0 ;  /* 0x200000acff5a7230 */ /* 0x022fe20000004100 */
[----:B------:R-:W-:Y:S01]  /*2260*/  ISETP.GT.AND P2, PT, R0, 0x9, P3 ;  /* 0x000000090000780c */ /* 0x000fe20001f44270 */
[----:B------:R-:W-:Y:S03]  /*2270*/  BSSY B1, `(.L_x_37) ;  /* 0x000000a000017945 */ /* 0x000fe60003800000 */
[----:B------:R-:W-:Y:S01]  /*2280*/  FMUL R91, R90, R155 ;  /* 0x0000009b5a5b7220 */ /* 0x000fe20000400000 */
[----:B------:R-:W-:-:S03]  /*2290*/  @P1 MOV R90, R158 ;  /* 0x0000009e005a1202 */ /* 0x000fc60000000f00 */
[----:B------:R-:W-:-:S05]  /*22a0*/  FFMA R91, R92, R154, R91 ;  /* 0x0000009a5c5b7223 */ /* 0x000fca000000005b */
[----:B------:R-:W-:-:S04]  /*22b0*/  F2FP.F16.F32.PACK_AB R91, RZ, R91 ;  /* 0x0000005bff5b723e */ /* 0x000fc800000000ff */
[----:B------:R-:W-:Y:S01]  /*22c0*/  PRMT R92, R91, 0x7610, R92 ;  /* 0x000076105b5c7816 */ /* 0x000fe2000000005c */
[----:B------:R-:W-:-:S05]  /*22d0*/  @P1 IMAD.MOV.U32 R91, RZ, RZ, R159 ;  /* 0x000000ffff5b1224 */ /* 0x000fca00078e009f */
[----:B------:R1:W-:Y:S01]  /*22e0*/  @P1 STG.E.U16 desc[UR36][R90.64+0x10], R92 ;  /* 0x0000105c5a001986 */ /* 0x0003e2000c101524 */
[----:B------:R-:W-:Y:S05]  /*22f0*/  @!P2 BRA `(.L_x_38) ;  /* 0x000000000004a947 */ /* 0x000fea0003800000 */
[----:B------:R4:W5:Y:S02]  /*2300*/  LDG.E.LTC128B.U16 R172, desc[UR36][R160.64+0x12] ;  /* 0x00001224a0ac7981 */ /* 0x000964000c1e1520 */
.L_x_38:
[----:B------:R-:W-:Y:S05]  /*2310*/  BSYNC B1 ;  /* 0x0000000000017941 */ /* 0x000fea0003800000 */
.L_x_37:
[----:B-1---5:R-:W-:Y:S01]  /*2320*/  HADD2.F32 R90, -RZ, R172.H0_H0 ;  /* 0x200000acff5a7230 */ /* 0x022fe20000004100 */
[----:B------:R-:W-:Y:S01]  /*2330*/  ISETP.GT.AND P1, PT, R0, 0x8, P0 ;  /* 0x000000080000780c */ /* 0x000fe20000724270 */
[----:B------:R-:W-:Y:S01]  /*2340*/  @P2 IMAD.MOV.U32 R91, RZ, RZ, R159 ;  /* 0x000000ffff5b2224 */ /* 0x000fe200078e009f */
[----:B------:R-:W-:Y:S02]  /*2350*/  BSSY B1, `(.L_x_39) ;  /* 0x0000009000017945 */ /* 0x000fe40003800000 */
[----:B------:R-:W-:-:S04]  /*2360*/  FMUL R90, R90, R155 ;  /* 0x0000009b5a5a7220 */ /* 0x000fc80000400000 */
[----:B------:R-:W-:-:S05]  /*2370*/  FFMA R90, R93, R154, R90 ;  /* 0x0000009a5d5a7223 */ /* 0x000fca000000005a */
[----:B------:R-:W-:-:S04]  /*2380*/  F2FP.F16.F32.PACK_AB R90, RZ, R90 ;  /* 0x0000005aff5a723e */ /* 0x000fc800000000ff */
[----:B------:R-:W-:Y:S01]  /*2390*/  PRMT R92, R90, 0x7610, R92 ;  /* 0x000076105a5c7816 */ /* 0x000fe2000000005c */
[----:B------:R-:W-:-:S05]  /*23a0*/  @P2 IMAD.MOV.U32 R90, RZ, RZ, R158 ;  /* 0x000000ffff5a2224 */ /* 0x000fca00078e009e */
[----:B------:R1:W-:Y:S01]  /*23b0*/  @P2 STG.E.U16 desc[UR36][R90.64+0x12], R92 ;  /* 0x0000125c5a002986 */ /* 0x0003e2000c101524 */
[----:B------:R-:W-:Y:S05]  /*23c0*/  @!P1 BRA `(.L_x_40) ;  /* 0x0000000000049947 */ /* 0x000fea0003800000 */
[----:B------:R0:W5:Y:S02]  /*23d0*/  LDG.E.LTC128B.U16 R172, desc[UR36][R88.64+0x10] ;  /* 0x0000102458ac7981 */ /* 0x000164000c1e1520 */
.L_x_40:
[----:B------:R-:W-:Y:S05]  /*23e0*/  BSYNC B1 ;  /* 0x0000000000017941 */ /* 0x000fea0003800000 */
.L_x_39:
[----:B-1---5:R-:W-:Y:S01]  /*23f0*/  HADD2.F32 R90, -RZ, R172.H0_H0 ;  /* 0x200000acff5a7230 */ /* 0x022fe20000004100 */
[----:B------:R-:W-:Y:S01]  /*2400*/  ISETP.GT.AND P2, PT, R0, 0x9, P0 ;  /* 0x000000090000780c */ /* 0x000fe20000744270 */
[----:B------:R-:W-:Y:S03]  /*2410*/  BSSY B1, `(.L_x_41) ;  /* 0x000000a000017945 */ /* 0x000fe60003800000 */
[----:B------:R-:W-:Y:S01]  /*2420*/  FMUL R91, R90, R155 ;  /* 0x0000009b5a5b7220 */ /* 0x000fe20000400000 */
[----:B------:R-:W-:-:S03]  /*2430*/  @P1 IMAD.MOV.U32 R90, RZ, RZ, R168 ;  /* 0x000000ffff5a1224 */ /* 0x000fc600078e00a8 */
[----:B------:R-:W-:-:S05]  /*2440*/  FFMA R91, R94, R154, R91 ;  /* 0x0000009a5e5b7223 */ /* 0x000fca000000005b */
[----:B------:R-:W-:-:S04]  /*2450*/  F2FP.F16.F32.PACK_AB R91, RZ, R91 ;  /* 0x0000005bff5b723e */ /* 0x000fc800000000ff */
[----:B------:R-:W-:Y:S01]  /*2460*/  PRMT R92, R91, 0x7610, R92 ;  /* 0x000076105b5c7816 */ /* 0x000fe2000000005c */
[----:B------:R-:W-:-:S05]  /*2470*/  @P1 IMAD.MOV.U32 R91, RZ, RZ, R169 ;  /* 0x000000ffff5b1224 */ /* 0x000fca00078e00a9 */
[----:B------:R1:W-:Y:S01]  /*2480*/  @P1 STG.E.U16 desc[UR36][R90.64+0x10], R92 ;  /* 0x0000105c5a001986 */ /* 0x0003e2000c101524 */
[----:B------:R-:W-:Y:S05]  /*2490*/  @!P2 BRA `(.L_x_42) ;  /* 0x000000000004a947 */ /* 0x000fea0003800000 */
[----:B------:R0:W5:Y:S02]  /*24a0*/  LDG.E.LTC128B.U16 R172, desc[UR36][R88.64+0x12] ;  /* 0x0000122458ac7981 */ /* 0x000164000c1e1520 */
.L_x_42:
[----:B------:R-:W-:Y:S05]  /*24b0*/  BSYNC B1 ;  /* 0x0000000000017941 */ /* 0x000fea0003800000 */
.L_x_41:
        /* <DEDUP_REMOVED lines=12> */
.L_x_44:
[----:B------:R-:W-:Y:S05]  /*2580*/  BSYNC B1 ;  /* 0x0000000000017941 */ /* 0x000fea0003800000 */
.L_x_43:
        /* <DEDUP_REMOVED lines=12> */
.L_x_46:
[----:B------:R-:W-:Y:S05]  /*2650*/  BSYNC B1 ;  /* 0x0000000000017941 */ /* 0x000fea0003800000 */
.L_x_45:
        /* <DEDUP_REMOVED lines=12> */
.L_x_48:
[----:B------:R-:W-:Y:S05]  /*2720*/  BSYNC B1 ;  /* 0x0000000000017941 */ /* 0x000fea0003800000 */
.L_x_47:
        /* <DEDUP_REMOVED lines=12> */
.L_x_50:
[----:B------:R-:W-:Y:S05]  /*27f0*/  BSYNC B1 ;  /* 0x0000000000017941 */ /* 0x000fea0003800000 */
.L_x_49:
        /* <DEDUP_REMOVED lines=12> */
.L_x_52:
[----:B------:R-:W-:Y:S05]  /*28c0*/  BSYNC B1 ;  /* 0x0000000000017941 */ /* 0x000fea0003800000 */
.L_x_51:
        /* <DEDUP_REMOVED lines=12> */
.L_x_54:
[----:B------:R-:W-:Y:S05]  /*2990*/  BSYNC B1 ;  /* 0x0000000000017941 */ /* 0x000fea0003800000 */
.L_x_53:
        /* <DEDUP_REMOVED lines=12> */
.L_x_56:
[----:B------:R-:W-:Y:S05]  /*2a60*/  BSYNC B1 ;  /* 0x0000000000017941 */ /* 0x000fea0003800000 */
.L_x_55:
        /* <DEDUP_REMOVED lines=12> */
.L_x_58:
[----:B------:R-:W-:Y:S05]  /*2b30*/  BSYNC B1 ;  /* 0x0000000000017941 */ /* 0x000fea0003800000 */
.L_x_57:
        /* <DEDUP_REMOVED lines=12> */
.L_x_60:
[----:B------:R-:W-:Y:S05]  /*2c00*/  BSYNC B1 ;  /* 0x0000000000017941 */ /* 0x000fea0003800000 */
.L_x_59:
        /* <DEDUP_REMOVED lines=12> */
.L_x_62:
[----:B------:R-:W-:Y:S05]  /*2cd0*/  BSYNC B1 ;  /* 0x0000000000017941 */ /* 0x000fea0003800000 */
.L_x_61:
        /* <DEDUP_REMOVED lines=12> */
.L_x_64:
[----:B------:R-:W-:Y:S05]  /*2da0*/  BSYNC B1 ;  /* 0x0000000000017941 */ /* 0x000fea0003800000 */
.L_x_63:
        /* <DEDUP_REMOVED lines=12> */
.L_x_66:
[----:B------:R-:W-:Y:S05]  /*2e70*/  BSYNC B1 ;  /* 0x0000000000017941 */ /* 0x000fea0003800000 */
.L_x_65:
        /* <DEDUP_REMOVED lines=12> */
.L_x_68:
[----:B------:R-:W-:Y:S05]  /*2f40*/  BSYNC B1 ;  /* 0x0000000000017941 */ /* 0x000fea0003800000 */
.L_x_67:
        /* <DEDUP_REMOVED lines=12> */
.L_x_70:
[----:B------:R-:W-:Y:S05]  /*3010*/  BSYNC B1 ;  /* 0x0000000000017941 */ /* 0x000fea0003800000 */
.L_x_69:
        /* <DEDUP_REMOVED lines=12> */
.L_x_72:
[----:B------:R-:W-:Y:S05]  /*30e0*/  BSYNC B1 ;  /* 0x0000000000017941 */ /* 0x000fea0003800000 */
.L_x_71:
        /* <DEDUP_REMOVED lines=12> */
.L_x_74:
[----:B------:R-:W-:Y:S05]  /*31b0*/  BSYNC B1 ;  /* 0x0000000000017941 */ /* 0x000fea0003800000 */
.L_x_73:
        /* <DEDUP_REMOVED lines=12> */
.L_x_76:
[----:B------:R-:W-:Y:S05]  /*3280*/  BSYNC B1 ;  /* 0x0000000000017941 */ /* 0x000fea0003800000 */
.L_x_75:
        /* <DEDUP_REMOVED lines=12> */
.L_x_78:
[----:B------:R-:W-:Y:S05]  /*3350*/  BSYNC B1 ;  /* 0x0000000000017941 */ /* 0x000fea0003800000 */
.L_x_77:
        /* <DEDUP_REMOVED lines=12> */
.L_x_80:
[----:B------:R-:W-:Y:S05]  /*3420*/  BSYNC B1 ;  /* 0x0000000000017941 */ /* 0x000fea0003800000 */
.L_x_79:
        /* <DEDUP_REMOVED lines=12> */
.L_x_82:
[----:B------:R-:W-:Y:S05]  /*34f0*/  BSYNC B1 ;  /* 0x0000000000017941 */ /* 0x000fea0003800000 */
.L_x_81:
        /* <DEDUP_REMOVED lines=12> */
.L_x_84:
[----:B------:R-:W-:Y:S05]  /*35c0*/  BSYNC B1 ;  /* 0x0000000000017941 */ /* 0x000fea0003800000 */
.L_x_83:
        /* <DEDUP_REMOVED lines=12> */
.L_x_86:
[----:B------:R-:W-:Y:S05]  /*3690*/  BSYNC B1 ;  /* 0x0000000000017941 */ /* 0x000fea0003800000 */
.L_x_85:
        /* <DEDUP_REMOVED lines=12> */
.L_x_88:
[----:B------:R-:W-:Y:S05]  /*3760*/  BSYNC B1 ;  /* 0x0000000000017941 */ /* 0x000fea0003800000 */
.L_x_87:
        /* <DEDUP_REMOVED lines=12> */
.L_x_90:
[----:B------:R-:W-:Y:S05]  /*3830*/  BSYNC B1 ;  /* 0x0000000000017941 */ /* 0x000fea0003800000 */
.L_x_89:
        /* <DEDUP_REMOVED lines=12> */
.L_x_92:
[----:B------:R-:W-:Y:S05]  /*3900*/  BSYNC B1 ;  /* 0x0000000000017941 */ /* 0x000fea0003800000 */
.L_x_91:
        /* <DEDUP_REMOVED lines=12> */
.L_x_94:
[----:B------:R-:W-:Y:S05]  /*39d0*/  BSYNC B1 ;  /* 0x0000000000017941 */ /* 0x000fea0003800000 */
.L_x_93:
        /* <DEDUP_REMOVED lines=12> */
.L_x_96:
[----:B------:R-:W-:Y:S05]  /*3aa0*/  BSYNC B1 ;  /* 0x0000000000017941 */ /* 0x000fea0003800000 */
.L_x_95:
        /* <DEDUP_REMOVED lines=12> */
.L_x_98:
[----:B------:R-:W-:Y:S05]  /*3b70*/  BSYNC B1 ;  /* 0x0000000000017941 */ /* 0x000fea0003800000 */
.L_x_97:
        /* <DEDUP_REMOVED lines=12> */
.L_x_100:
[----:B------:R-:W-:Y:S05]  /*3c40*/  BSYNC B1 ;  /* 0x0000000000017941 */ /* 0x000fea0003800000 */
.L_x_99:
        /* <DEDUP_REMOVED lines=12> */
.L_x_102:
[----:B------:R-:W-:Y:S05]  /*3d10*/  BSYNC B1 ;  /* 0x0000000000017941 */ /* 0x000fea0003800000 */
.L_x_101:
        /* <DEDUP_REMOVED lines=12> */
.L_x_104:
[----:B------:R-:W-:Y:S05]  /*3de0*/  BSYNC B1 ;  /* 0x0000000000017941 */ /* 0x000fea0003800000 */
.L_x_103:
        /* <DEDUP_REMOVED lines=12> */
.L_x_106:
[----:B------:R-:W-:Y:S05]  /*3eb0*/  BSYNC B1 ;  /* 0x0000000000017941 */ /* 0x000fea0003800000 */
.L_x_105:
        /* <DEDUP_REMOVED lines=12> */
.L_x_108:
[----:B------:R-:W-:Y:S05]  /*3f80*/  BSYNC B1 ;  /* 0x0000000000017941 */ /* 0x000fea0003800000 */
.L_x_107:
        /* <DEDUP_REMOVED lines=12> */
.L_x_110:
[----:B------:R-:W-:Y:S05]  /*4050*/  BSYNC B1 ;  /* 0x0000000000017941 */ /* 0x000fea0003800000 */
.L_x_109:
        /* <DEDUP_REMOVED lines=12> */
.L_x_112:
[----:B------:R-:W-:Y:S05]  /*4120*/  BSYNC B1 ;  /* 0x0000000000017941 */ /* 0x000fea0003800000 */
.L_x_111:
        /* <DEDUP_REMOVED lines=12> */
.L_x_114:
[----:B------:R-:W-:Y:S05]  /*41f0*/  BSYNC B1 ;  /* 0x0000000000017941 */ /* 0x000fea0003800000 */
.L_x_113:
        /* <DEDUP_REMOVED lines=12> */
.L_x_116:
[----:B------:R-:W-:Y:S05]  /*42c0*/  BSYNC B1 ;  /* 0x0000000000017941 */ /* 0x000fea0003800000 */
.L_x_115:
        /* <DEDUP_REMOVED lines=12> */
.L_x_118:
[----:B------:R-:W-:Y:S05]  /*4390*/  BSYNC B1 ;  /* 0x0000000000017941 */ /* 0x000fea0003800000 */
.L_x_117:
        /* <DEDUP_REMOVED lines=12> */
.L_x_120:
[----:B------:R-:W-:Y:S05]  /*4460*/  BSYNC B1 ;  /* 0x0000000000017941 */ /* 0x000fea0003800000 */
.L_x_119:
        /* <DEDUP_REMOVED lines=12> */
.L_x_122:
[----:B------:R-:W-:Y:S05]  /*4530*/  BSYNC B1 ;  /* 0x0000000000017941 */ /* 0x000fea0003800000 */
.L_x_121:
        /* <DEDUP_REMOVED lines=12> */
.L_x_124:
[----:B------:R-:W-:Y:S05]  /*4600*/  BSYNC B1 ;  /* 0x0000000000017941 */ /* 0x000fea0003800000 */
.L_x_123:
        /* <DEDUP_REMOVED lines=12> */
.L_x_126:
[----:B------:R-:W-:Y:S05]  /*46d0*/  BSYNC B1 ;  /* 0x0000000000017941 */ /* 0x000fea0003800000 */
.L_x_125:
        /* <DEDUP_REMOVED lines=12> */
.L_x_128:
[----:B------:R-:W-:Y:S05]  /*47a0*/  BSYNC B1 ;  /* 0x0000000000017941 */ /* 0x000fea0003800000 */
.L_x_127:
        /* <DEDUP_REMOVED lines=12> */
.L_x_130:
[----:B------:R-:W-:Y:S05]  /*4870*/  BSYNC B1 ;  /* 0x0000000000017941 */ /* 0x000fea0003800000 */
.L_x_129:
        /* <DEDUP_REMOVED lines=12> */
.L_x_132:
[----:B------:R-:W-:Y:S05]  /*4940*/  BSYNC B1 ;  /* 0x0000000000017941 */ /* 0x000fea0003800000 */
.L_x_131:
        /* <DEDUP_REMOVED lines=12> */
.L_x_134:
[----:B------:R-:W-:Y:S05]  /*4a10*/  BSYNC B1 ;  /* 0x0000000000017941 */ /* 0x000fea0003800000 */
.L_x_133:
        /* <DEDUP_REMOVED lines=12> */
.L_x_136:
[----:B------:R-:W-:Y:S05]  /*4ae0*/  BSYNC B1 ;  /* 0x0000000000017941 */ /* 0x000fea0003800000 */
.L_x_135:
        /* <DEDUP_REMOVED lines=12> */
.L_x_138:
[----:B------:R-:W-:Y:S05]  /*4bb0*/  BSYNC B1 ;  /* 0x0000000000017941 */ /* 0x000fea0003800000 */
.L_x_137:
        /* <DEDUP_REMOVED lines=12> */
.L_x_140:
[----:B------:R-:W-:Y:S05]  /*4c80*/  BSYNC B1 ;  /* 0x0000000000017941 */ /* 0x000fea0003800000 */
.L_x_139:
        /* <DEDUP_REMOVED lines=12> */
.L_x_142:
[----:B------:R-:W-:Y:S05]  /*4d50*/  BSYNC B1 ;  /* 0x0000000000017941 */ /* 0x000fea0003800000 */
.L_x_141:
        /* <DEDUP_REMOVED lines=12> */
.L_x_144:
[----:B------:R-:W-:Y:S05]  /*4e20*/  BSYNC B1 ;  /* 0x0000000000017941 */ /* 0x000fea0003800000 */
.L_x_143:
        /* <DEDUP_REMOVED lines=12> */
.L_x_146:
[----:B------:R-:W-:Y:S05]  /*4ef0*/  BSYNC B1 ;  /* 0x0000000000017941 */ /* 0x000fea0003800000 */
.L_x_145:
        /* <DEDUP_REMOVED lines=12> */
.L_x_148:
[----:B------:R-:W-:Y:S05]  /*4fc0*/  BSYNC B1 ;  /* 0x0000000000017941 */ /* 0x000fea0003800000 */
.L_x_147:
        /* <DEDUP_REMOVED lines=12> */
.L_x_150:
[----:B------:R-:W-:Y:S05]  /*5090*/  BSYNC B1 ;  /* 0x0000000000017941 */ /* 0x000fea0003800000 */
.L_x_149:
        /* <DEDUP_REMOVED lines=12> */
.L_x_152:
[----:B------:R-:W-:Y:S05]  /*5160*/  BSYNC B1 ;  /* 0x0000000000017941 */ /* 0x000fea0003800000 */
.L_x_151:
[----:B-----5:R-:W-:Y:S01]  /*5170*/  HADD2.F32 R8, -RZ, R172.H0_H0 ;  /* 0x200000acff087230 */ /* 0x020fe20000004100 */
[----:B------:R-:W-:Y:S01]  /*5180*/  ISETP.GT.AND P1, PT, R0, 0x79, P0 ;  /* 0x000000790000780c */ /* 0x000fe20000724270 */
[----:B------:R-:W-:Y:S01]  /*5190*/  BSSY B1, `(.L_x_153) ;  /* 0x000000c000017945 */ /* 0x000fe20003800000 */
[----:B------:R-:W-:Y:S02]  /*51a0*/  IADD3 R153, P0, R153, 0x80, RZ ;  /* 0x0000008099997810 */ /* 0x000fe40007f1e0ff */
[----:B-1----:R-:W-:Y:S01]  /*51b0*/  FMUL R91, R8, R155 ;  /* 0x0000009b085b7220 */ /* 0x002fe20000400000 */
[----:B------:R-:W-:-:S03]  /*51c0*/  @P2 IMAD.MOV.U32 R8, RZ, RZ, R168 ;  /* 0x000000ffff082224 */ /* 0x000fc600078e00a8 */
[----:B------:R-:W-:-:S05]  /*51d0*/  FFMA R91, R150, R154, R91 ;  /* 0x0000009a965b7223 */ /* 0x000fca000000005b */
[----:B------:R-:W-:-:S04]  /*51e0*/  F2FP.F16.F32.PACK_AB R91, RZ, R91 ;  /* 0x0000005bff5b723e */ /* 0x000fc800000000ff */
[----:B------:R-:W-:Y:S01]  /*51f0*/  PRMT R90, R91, 0x7610, R90 ;  /* 0x000076105b5a7816 */ /* 0x000fe2000000005a */
[----:B------:R-:W-:Y:S02]  /*5200*/  IMAD.X R91, RZ, RZ, R9, P0 ;  /* 0x000000ffff5b7224 */ /* 0x000fe400000e0609 */
[----:B------:R-:W-:-:S05]  /*5210*/  @P2 IMAD.MOV.U32 R9, RZ, RZ, R169 ;  /* 0x000000ffff092224 */ /* 0x000fca00078e00a9 */
[----:B------:R1:W-:Y:S01]  /*5220*/  @P2 STG.E.U16 desc[UR36][R8.64+0xf0], R90 ;  /* 0x0000f05a08002986 */ /* 0x0003e2000c101524 */
[----:B------:R-:W-:Y:S05]  /*5230*/  @!P1 BRA `(.L_x_154) ;  /* 0x0000000000049947 */ /* 0x000fea0003800000 */
[----:B------:R0:W5:Y:S02]  /*5240*/  LDG.E.LTC128B.U16 R172, desc[UR36][R88.64+0xf2] ;  /* 0x0000f22458ac7981 */ /* 0x000164000c1e1520 */
.L_x_154:
[----:B------:R-:W-:Y:S05]  /*5250*/  BSYNC B1 ;  /* 0x0000000000017941 */ /* 0x000fea0003800000 */
.L_x_153:
[----:B-1---5:R-:W-:Y:S01]  /*5260*/  HADD2.F32 R8, -RZ, R172.H0_H0 ;  /* 0x200000acff087230 */ /* 0x022fe20000004100 */
[----:B------:R-:W-:Y:S01]  /*5270*/  ISETP.GT.AND P0, PT, R3, 0x80, PT ;  /* 0x000000800300780c */ /* 0x000fe20003f04270 */
[----:B------:R-:W-:-:S03]  /*5280*/  IMAD R90, R91, R14, RZ ;  /* 0x0000000e5b5a7224 */ /* 0x000fc600078e02ff */
[----:B0-2---:R-:W-:Y:S01]  /*5290*/  FMUL R88, R8, R155 ;  /* 0x0000009b08587220 */ /* 0x005fe20000400000 */
[C---:B------:R-:W-:Y:S01]  /*52a0*/  IMAD R97, R153.reuse, R15, R90 ;  /* 0x0000000f99617224 */ /* 0x040fe200078e025a */
[----:B------:R-:W-:Y:S01]  /*52b0*/  ISETP.GT.AND P3, PT, R0, RZ, P0 ;  /* 0x000000ff0000720c */ /* 0x000fe20000764270 */
[----:B------:R-:W-:-:S04]  /*52c0*/  IMAD.WIDE.U32 R8, R153, R14, R156 ;  /* 0x0000000e99087225 */ /* 0x000fc800078e009c */
[----:B------:R-:W-:Y:S01]  /*52d0*/  FFMA R151, R151, R154, R88 ;  /* 0x0000009a97977223 */ /* 0x000fe20000000058 */
[----:B------:R-:W-:Y:S01]  /*52e0*/  IMAD.IADD R9, R9, 0x1, R97 ;  /* 0x0000000109097824 */ /* 0x000fe200078e0261 */
[----:B------:R-:W-:-:S03]  /*52f0*/  LEA R88, P2, R8, R10, 0x1 ;  /* 0x0000000a08587211 */ /* 0x000fc600078408ff */
[----:B------:R-:W-:Y:S02]  /*5300*/  F2FP.F16.F32.PACK_AB R151, RZ, R151 ;  /* 0x00000097ff97723e */ /* 0x000fe400000000ff */
[----:B------:R-:W-:-:S03]  /*5310*/  LEA.HI.X R89, R8, R11, R9, 0x1, P2 ;  /* 0x0000000b08597211 */ /* 0x000fc600010f0c09 */
[----:B------:R0:W-:Y:S04]  /*5320*/  @P1 STG.E.U16 desc[UR36][R168.64+0xf2], R151 ;  /* 0x0000f297a8001986 */ /* 0x0001e8000c101524 */
[----:B------:R-:W2:Y:S01]  /*5330*/  @P3 LDG.E.LTC128B.U16 R172, desc[UR36][R88.64] ;  /* 0x0000002458ac3981 */ /* 0x000ea2000c1e1520 */
[----:B------:R-:W-:Y:S01]  /*5340*/  IMAD.WIDE.U32 R8, R153, R14, R6 ;  /* 0x0000000e99087225 */ /* 0x000fe200078e0006 */
[----:B------:R-:W-:Y:S01]  /*5350*/  SHF.L.U64.HI R95, R4, 0x8, R5 ;  /* 0x00000008045f7819 */ /* 0x000fe20000010205 */
[----:B------:R-:W-:Y:S01]  /*5360*/  BSSY B1, `(.L_x_155) ;  /* 0x0000011000017945 */ /* 0x000fe20003800000 */
[----:B------:R-:W-:Y:S01]  /*5370*/  ISETP.GT.AND P2, PT, R0, 0x1, P0 ;  /* 0x000000010000780c */ /* 0x000fe20000744270 */
[----:B------:R-:W-:Y:S01]  /*5380*/  IMAD.SHL.U32 R93, R4, 0x100, RZ ;  /* 0x00000100045d7824 */ /* 0x000fe200078e00ff */
[----:B------:R-:W-:Y:S01]  /*5390*/  IADD3 R9, R97, R9, RZ ;  /* 0x0000000961097210 */ /* 0x000fe20007ffe0ff */
[----:B--2---:R-:W-:-:S05]  /*53a0*/  HADD2.F32 R90, -RZ, R172.H0_H0 ;  /* 0x200000acff5a7230 */ /* 0x004fca0000004100 */
[----:B------:R-:W-:Y:S01]  /*53b0*/  FMUL R15, R90, R155 ;  /* 0x0000009b5a0f7220 */ /* 0x000fe20000400000 */
[----:B------:R-:W-:Y:S01]  /*53c0*/  IMAD.WIDE.U32 R90, R23, R12, R8 ;  /* 0x0000000c175a7225 */ /* 0x000fe200078e0008 */
[----:B------:R-:W-:-:S03]  /*53d0*/  IADD3 R8, P1, R93, R158, RZ ;  /* 0x0000009e5d087210 */ /* 0x000fc60007f3e0ff */
[----:B------:R-:W-:Y:S01]  /*53e0*/  FFMA R15, R24, R154, R15 ;  /* 0x0000009a180f7223 */ /* 0x000fe2000000000f */
[----:B------:R-:W-:Y:S01]  /*53f0*/  IMAD.IADD R5, R13, 0x1, R91 ;  /* 0x000000010d057824 */ /* 0x000fe200078e025b */
[C---:B------:R-:W-:Y:S01]  /*5400*/  LEA R4, P4, R90.reuse, R10, 0x1 ;  /* 0x0000000a5a047211 */ /* 0x040fe200078808ff */
[----:B------:R-:W-:Y:S02]  /*5410*/  IMAD.X R9, R95, 0x1, R159, P1 ;  /* 0x000000015f097824 */ /* 0x000fe400008e069f */
[----:B------:R-:W-:Y:S02]  /*5420*/  F2FP.F16.F32.PACK_AB R15, RZ, R15 ;  /* 0x0000000fff0f723e */ /* 0x000fe400000000ff */
[----:B------:R-:W-:-:S03]  /*5430*/  LEA.HI.X R5, R90, R11, R5, 0x1, P4 ;  /* 0x0000000b5a057211 */ /* 0x000fc600020f0c05 */
[----:B------:R0:W-:Y:S01]  /*5440*/  @P3 STG.E.U16 desc[UR36][R8.64], R15 ;  /* 0x0000000f08003986 */ /* 0x0001e2000c101524 */
[----:B------:R-:W-:Y:S05]  /*5450*/  @!P2 BRA `(.L_x_156) ;  /* 0x000000000004a947 */ /* 0x000fea0003800000 */
[----:B------:R1:W5:Y:S02]  /*5460*/  LDG.E.LTC128B.U16 R172, desc[UR36][R4.64+0x2] ;  /* 0x0000022404ac7981 */ /* 0x000364000c1e1520 */
.L_x_156:
[----:B------:R-:W-:Y:S05]  /*5470*/  BSYNC B1 ;  /* 0x0000000000017941 */ /* 0x000fea0003800000 */
.L_x_155:
[----:B-----5:R-:W-:Y:S01]  /*5480*/  HADD2.F32 R24, -RZ, R172.H0_H0 ;  /* 0x200000acff187230 */ /* 0x020fe20000004100 */
[----:B------:R-:W-:Y:S01]  /*5490*/  ISETP.GT.AND P1, PT, R3, 0x88, PT ;  /* 0x000000880300780c */ /* 0x000fe20003f24270 */
[----:B0-----:R-:W-:Y:S01]  /*54a0*/  IMAD.WIDE.U32 R14, R153, R14, R162 ;  /* 0x0000000e990e7225 */ /* 0x001fe200078e00a2 */
[----:B------:R-:W-:Y:S03]  /*54b0*/  BSSY B1, `(.L_x_157) ;  /* 0x000000e000017945 */ /* 0x000fe60003800000 */
[----:B------:R-:W-:Y:S01]  /*54c0*/  FMUL R24, R24, R155 ;  /* 0x0000009b18187220 */ /* 0x000fe20000400000 */
[----:B------:R-:W-:Y:S01]  /*54d0*/  ISETP.GT.AND P3, PT, R0, RZ, P1 ;  /* 0x000000ff0000720c */ /* 0x000fe20000f64270 */
[----:B------:R-:W-:Y:S01]  /*54e0*/  IMAD.IADD R97, R97, 0x1, R15 ;  /* 0x0000000161617824 */ /* 0x000fe200078e020f */
[----:B------:R-:W-:Y:S01]  /*54f0*/  IADD3 R21, P5, R20, R14, RZ ;  /* 0x0000000e14157210 */ /* 0x000fe20007fbe0ff */
[----:B------:R-:W-:Y:S01]  /*5500*/  FFMA R24, R25, R154, R24 ;  /* 0x0000009a19187223 */ /* 0x000fe20000000018 */
[----:B------:R-:W-:-:S03]  /*5510*/  IADD3 R20, P4, R6, R14, RZ ;  /* 0x0000000e06147210 */ /* 0x000fc60007f9e0ff */
[----:B------:R-:W-:Y:S01]  /*5520*/  IMAD.X R156, R97, 0x1, R157, P5 ;  /* 0x00000001619c7824 */ /* 0x000fe200028e069d */
[----:B------:R-:W-:Y:S02]  /*5530*/  F2FP.F16.F32.PACK_AB R24, RZ, R24 ;  /* 0x00000018ff18723e */ /* 0x000fe400000000ff */
[----:B------:R-:W-:-:S03]  /*5540*/  LEA R14, P5, R21, R10, 0x1 ;  /* 0x0000000a150e7211 */ /* 0x000fc600078a08ff */
[----:B------:R0:W-:Y:S01]  /*5550*/  @P2 STG.E.U16 desc[UR36][R8.64+0x2], R24 ;  /* 0x0000021808002986 */ /* 0x0001e2000c101524 */
[----:B------:R-:W-:Y:S01]  /*5560*/  LEA.HI.X R15, R21, R11, R156, 0x1, P5 ;  /* 0x0000000b150f7211 */ /* 0x000fe200028f0c9c */
[----:B------:R-:W-:Y:S08]  /*5570*/  @!P3 BRA `(.L_x_158) ;  /* 0x000000000004b947 */ /* 0x000ff00003800000 */
[----:B------:R2:W5:Y:S02]  /*5580*/  LDG.E.LTC128B.U16 R172, desc[UR36][R14.64] ;  /* 0x000000240eac7981 */ /* 0x000564000c1e1520 */
.L_x_158:
[----:B------:R-:W-:Y:S05]  /*5590*/  BSYNC B1 ;  /* 0x0000000000017941 */ /* 0x000fea0003800000 */
.L_x_157:
[----:B-----5:R-:W-:Y:S01]  /*55a0*/  HADD2.F32 R6, -RZ, R172.H0_H0 ;  /* 0x200000acff067230 */ /* 0x020fe20000004100 */
[----:B------:R-:W-:Y:S01]  /*55b0*/  ISETP.GT.AND P2, PT, R0, 0x1, P1 ;  /* 0x000000010000780c */ /* 0x000fe20000f44270 */
[----:B------:R-:W-:Y:S01]  /*55c0*/  IMAD.X R21, R7, 0x1, R97, P4 ;  /* 0x0000000107157824 */ /* 0x000fe200020e0661 */
[----:B------:R-:W-:Y:S02]  /*55d0*/  BSSY B1, `(.L_x_159) ;  /* 0x000000d000017945 */ /* 0x000fe40003800000 */
[----:B------:R-:W-:Y:S01]  /*55e0*/  FMUL R3, R6, R155 ;  /* 0x0000009b06037220 */ /* 0x000fe20000400000 */
[----:B------:R-:W-:Y:S01]  /*55f0*/  IADD3 R6, P4, R8, R165, RZ ;  /* 0x000000a508067210 */ /* 0x000fe20007f9e0ff */
[----:B--2---:R-:W-:-:S04]  /*5600*/  IMAD.WIDE.U32 R14, R23, R12, R20 ;  /* 0x0000000c170e7225 */ /* 0x004fc800078e0014 */
[----:B------:R-:W-:Y:S01]  /*5610*/  FFMA R3, R26, R154, R3 ;  /* 0x0000009a1a037223 */ /* 0x000fe20000000003 */
[----:B------:R-:W-:Y:S01]  /*5620*/  IMAD.X R7, R9, 0x1, R167, P4 ;  /* 0x0000000109077824 */ /* 0x000fe200020e06a7 */
[----:B------:R-:W-:Y:S01]  /*5630*/  LEA R10, P5, R14, R10, 0x1 ;  /* 0x0000000a0e0a7211 */ /* 0x000fe200078a08ff */
[----:B------:R-:W-:Y:S02]  /*5640*/  IMAD.IADD R13, R13, 0x1, R15 ;  /* 0x000000010d0d7824 */ /* 0x000fe400078e020f */
[----:B------:R-:W-:-:S03]  /*5650*/  F2FP.F16.F32.PACK_AB R3, RZ, R3 ;  /* 0x00000003ff03723e */ /* 0x000fc600000000ff */
[----:B------:R-:W-:Y:S02]  /*5660*/  LEA.HI.X R11, R14, R11, R13, 0x1, P5 ;  /* 0x0000000b0e0b7211 */ /* 0x000fe400028f0c0d */
[----:B------:R2:W-:Y:S01]  /*5670*/  @P3 STG.E.U16 desc[UR36][R6.64], R3 ;  /* 0x0000000306003986 */ /* 0x0005e2000c101524 */
[----:B------:R-:W-:Y:S05]  /*5680*/  @!P2 BRA `(.L_x_160) ;  /* 0x000000000004a947 */ /* 0x000fea0003800000 */
[----:B------:R0:W5:Y:S02]  /*5690*/  LDG.E.LTC128B.U16 R172, desc[UR36][R10.64+0x2] ;  /* 0x000002240aac7981 */ /* 0x000164000c1e1520 */
.L_x_160:
[----:B------:R-:W-:Y:S05]  /*56a0*/  BSYNC B1 ;  /* 0x0000000000017941 */ /* 0x000fea0003800000 */
.L_x_159:
[----:B-----5:R-:W-:Y:S01]  /*56b0*/  HADD2.F32 R12, -RZ, R172.H0_H0 ;  /* 0x200000acff0c7230 */ /* 0x020fe20000004100 */
[----:B------:R-:W-:Y:S01]  /*56c0*/  ISETP.GT.AND P3, PT, R0, 0x8, P0 ;  /* 0x000000080000780c */ /* 0x000fe20000764270 */
[----:B------:R-:W-:Y:S03]  /*56d0*/  BSSY B1, `(.L_x_161) ;  /* 0x0000007000017945 */ /* 0x000fe60003800000 */
[----:B------:R-:W-:-:S04]  /*56e0*/  FMUL R12, R12, R155 ;  /* 0x0000009b0c0c7220 */ /* 0x000fc80000400000 */
[----:B------:R-:W-:-:S05]  /*56f0*/  FFMA R12, R27, R154, R12 ;  /* 0x0000009a1b0c7223 */ /* 0x000fca000000000c */
[----:B------:R-:W-:-:S05]  /*5700*/  F2FP.F16.F32.PACK_AB R12, RZ, R12 ;  /* 0x0000000cff0c723e */ /* 0x000fca00000000ff */
[----:B------:R0:W-:Y:S01]  /*5710*/  @P2 STG.E.U16 desc[UR36][R6.64+0x2], R12 ;  /* 0x0000020c06002986 */ /* 0x0001e2000c101524 */
[----:B------:R-:W-:Y:S05]  /*5720*/  @!P3 BRA `(.L_x_162) ;  /* 0x000000000004b947 */ /* 0x000fea0003800000 */
[----:B------:R0:W5:Y:S02]  /*5730*/  LDG.E.LTC128B.U16 R172, desc[UR36][R4.64+0x10] ;  /* 0x0000102404ac7981 */ /* 0x000164000c1e1520 */
.L_x_162:
[----:B------:R-:W-:Y:S05]  /*5740*/  BSYNC B1 ;  /* 0x0000000000017941 */ /* 0x000fea0003800000 */
.L_x_161:
[----:B0-2--5:R-:W-:Y:S01]  /*5750*/  HADD2.F32 R6, -RZ, R172.H0_H0 ;  /* 0x200000acff067230 */ /* 0x025fe20000004100 */
[----:B------:R-:W-:Y:S01]  /*5760*/  ISETP.GT.AND P2, PT, R0, 0x9, P0 ;  /* 0x000000090000780c */ /* 0x000fe20000744270 */
[----:B------:R-:W-:Y:S01]  /*5770*/  IMAD.MOV.U32 R7, RZ, RZ, R9 ;  /* 0x000000ffff077224 */ /* 0x000fe200078e0009 */
[----:B------:R-:W-:Y:S02]  /*5780*/  BSSY B1, `(.L_x_163) ;  /* 0x0000008000017945 */ /* 0x000fe40003800000 */
[----:B------:R-:W-:Y:S01]  /*5790*/  FMUL R3, R6, R155 ;  /* 0x0000009b06037220 */ /* 0x000fe20000400000 */
[----:B------:R-:W-:-:S03]  /*57a0*/  IMAD.MOV.U32 R6, RZ, RZ, R8 ;  /* 0x000000ffff067224 */ /* 0x000fc600078e0008 */
[----:B------:R-:W-:-:S05]  /*57b0*/  FFMA R3, R28, R154, R3 ;  /* 0x0000009a1c037223 */ /* 0x000fca0000000003 */
[----:B------:R-:W-:-:S05]  /*57c0*/  F2FP.F16.F32.PACK_AB R3, RZ, R3 ;  /* 0x00000003ff03723e */ /* 0x000fca00000000ff */
[----:B------:R0:W-:Y:S01]  /*57d0*/  @P3 STG.E.U16 desc[UR36][R6.64+0x10], R3 ;  /* 0x0000100306003986 */ /* 0x0001e2000c101524 */
[----:B------:R-:W-:Y:S05]  /*57e0*/  @!P2 BRA `(.L_x_164) ;  /* 0x000000000004a947 */ /* 0x000fea0003800000 */
[----:B------:R2:W5:Y:S02]  /*57f0*/  LDG.E.LTC128B.U16 R172, desc[UR36][R4.64+0x12] ;  /* 0x0000122404ac7981 */ /* 0x000564000c1e1520 */
.L_x_164:
[----:B------:R-:W-:Y:S05]  /*5800*/  BSYNC B1 ;  /* 0x0000000000017941 */ /* 0x000fea0003800000 */
.L_x_163:
        /* <DEDUP_REMOVED lines=9> */
.L_x_166:
[----:B------:R-:W-:Y:S05]  /*58a0*/  BSYNC B1 ;  /* 0x0000000000017941 */ /* 0x000fea0003800000 */
.L_x_165:
[----:B0----5:R-:W-:Y:S01]  /*58b0*/  HADD2.F32 R12, -RZ, R172.H0_H0 ;  /* 0x200000acff0c7230 */ /* 0x021fe20000004100 */
[----:B------:R-:W-:Y:S01]  /*58c0*/  IADD3 R8, P3, R165, R8, RZ ;  /* 0x00000008a5087210 */ /* 0x000fe20007f7e0ff */
[----:B------:R-:W-:Y:S01]  /*58d0*/  BSSY B1, `(.L_x_167) ;  /* 0x0000009000017945 */ /* 0x000fe20003800000 */
[----:B------:R-:W-:Y:S02]  /*58e0*/  ISETP.GT.AND P2, PT, R0, 0x9, P1 ;  /* 0x000000090000780c */ /* 0x000fe40000f44270 */
[----:B------:R-:W-:Y:S01]  /*58f0*/  FMUL R3, R12, R155 ;  /* 0x0000009b0c037220 */ /* 0x000fe20000400000 */
[----:B------:R-:W-:-:S03]  /*5900*/  IMAD.X R9, R167, 0x1, R9, P3 ;  /* 0x00000001a7097824 */ /* 0x000fc600018e0609 */
[----:B------:R-:W-:-:S05]  /*5910*/  FFMA R3, R30, R154, R3 ;  /* 0x0000009a1e037223 */ /* 0x000fca0000000003 */
[----:B------:R-:W-:-:S05]  /*5920*/  F2FP.F16.F32.PACK_AB R3, RZ, R3 ;  /* 0x00000003ff03723e */ /* 0x000fca00000000ff */
[----:B------:R0:W-:Y:S01]  /*5930*/  @P4 STG.E.U16 desc[UR36][R8.64+0x10], R3 ;  /* 0x0000100308004986 */ /* 0x0001e2000c101524 */
[----:B------:R-:W-:Y:S05]  /*5940*/  @!P2 BRA `(.L_x_168) ;  /* 0x000000000004a947 */ /* 0x000fea0003800000 */
[----:B------:R0:W5:Y:S02]  /*5950*/  LDG.E.LTC128B.U16 R172, desc[UR36][R10.64+0x12] ;  /* 0x000012240aac7981 */ /* 0x000164000c1e1520 */
.L_x_168:
[----:B------:R-:W-:Y:S05]  /*5960*/  BSYNC B1 ;  /* 0x0000000000017941 */ /* 0x000fea0003800000 */
.L_x_167:
[----:B0----5:R-:W-:Y:S01]  /*5970*/  HADD2.F32 R8, -RZ, R172.H0_H0 ;  /* 0x200000acff087230 */ /* 0x021fe20000004100 */
[----:B------:R-:W-:Y:S01]  /*5980*/  ISETP.GT.AND P3, PT, R0, 0x10, P0 ;  /* 0x000000100000780c */ /* 0x000fe20000764270 */
[----:B------:R-:W-:Y:S03]  /*5990*/  BSSY B1, `(.L_x_169) ;  /* 0x0000009000017945 */ /* 0x000fe60003800000 */
[----:B------:R-:W-:-:S04]  /*59a0*/  FMUL R8, R8, R155 ;  /* 0x0000009b08087220 */ /* 0x000fc80000400000 */
[----:B------:R-:W-:Y:S01]  /*59b0*/  FFMA R31, R31, R154, R8 ;  /* 0x0000009a1f1f7223 */ /* 0x000fe20000000008 */
[----:B------:R-:W-:-:S04]  /*59c0*/  IADD3 R8, P4, P5, R165, R158, R93 ;  /* 0x0000009ea5087210 */ /* 0x000fc80007d9e05d */
[----:B------:R-:W-:Y:S02]  /*59d0*/  F2FP.F16.F32.PACK_AB R31, RZ, R31 ;  /* 0x0000001fff1f723e */ /* 0x000fe400000000ff */
[----:B------:R-:W-:-:S05]  /*59e0*/  IADD3.X R9, R167, R159, R95, P4, P5 ;  /* 0x0000009fa7097210 */ /* 0x000fca00027ea45f */
[----:B------:R0:W-:Y:S01]  /*59f0*/  @P2 STG.E.U16 desc[UR36][R8.64+0x12], R31 ;  /* 0x0000121f08002986 */ /* 0x0001e2000c101524 */
[----:B------:R-:W-:Y:S05]  /*5a00*/  @!P3 BRA `(.L_x_170) ;  /* 0x000000000004b947 */ /* 0x000fea0003800000 */
[----:B------:R0:W5:Y:S02]  /*5a10*/  LDG.E.LTC128B.U16 R172, desc[UR36][R4.64+0x20] ;  /* 0x0000202404ac7981 */ /* 0x000164000c1e1520 */
.L_x_170:
[----:B------:R-:W-:Y:S05]  /*5a20*/  BSYNC B1 ;  /* 0x0000000000017941 */ /* 0x000fea0003800000 */
.L_x_169:
        /* <DEDUP_REMOVED lines=9> */
.L_x_172:
[----:B------:R-:W-:Y:S05]  /*5ac0*/  BSYNC B1 ;  /* 0x0000000000017941 */ /* 0x000fea0003800000 */
.L_x_171:
        /* <DEDUP_REMOVED lines=9> */
.L_x_174:
[----:B------:R-:W-:Y:S05]  /*5b60*/  BSYNC B1 ;  /* 0x0000000000017941 */ /* 0x000fea0003800000 */
.L_x_173:
[----:B0----5:R-:W-:Y:S01]  /*5b70*/  HADD2.F32 R12, -RZ, R172.H0_H0 ;  /* 0x200000acff0c7230 */ /* 0x021fe20000004100 */
        /* <DEDUP_REMOVED lines=8> */
.L_x_176:
[----:B------:R-:W-:Y:S05]  /*5c00*/  BSYNC B1 ;  /* 0x0000000000017941 */ /* 0x000fea0003800000 */
.L_x_175:
        /* <DEDUP_REMOVED lines=9> */
.L_x_178:
[----:B------:R-:W-:Y:S05]  /*5ca0*/  BSYNC B1 ;  /* 0x0000000000017941 */ /* 0x000fea0003800000 */
.L_x_177:
        /* <DEDUP_REMOVED lines=9> */
.L_x_180:
[----:B------:R-:W-:Y:S05]  /*5d40*/  BSYNC B1 ;  /* 0x0000000000017941 */ /* 0x000fea0003800000 */
.L_x_179:
        /* <DEDUP_REMOVED lines=9> */
.L_x_182:
[----:B------:R-:W-:Y:S05]  /*5de0*/  BSYNC B1 ;  /* 0x0000000000017941 */ /* 0x000fea0003800000 */
.L_x_181:
        /* <DEDUP_REMOVED lines=9> */
.L_x_184:
[----:B------:R-:W-:Y:S05]  /*5e80*/  BSYNC B1 ;  /* 0x0000000000017941 */ /* 0x000fea0003800000 */
.L_x_183:
        /* <DEDUP_REMOVED lines=9> */
.L_x_186:
[----:B------:R-:W-:Y:S05]  /*5f20*/  BSYNC B1 ;  /* 0x0000000000017941 */ /* 0x000fea0003800000 */
.L_x_185:
        /* <DEDUP_REMOVED lines=9> */
.L_x_188:
[----:B------:R-:W-:Y:S05]  /*5fc0*/  BSYNC B1 ;  /* 0x0000000000017941 */ /* 0x000fea0003800000 */
.L_x_187:
        /* <DEDUP_REMOVED lines=9> */
.L_x_190:
[----:B------:R-:W-:Y:S05]  /*6060*/  BSYNC B1 ;  /* 0x0000000000017941 */ /* 0x000fea0003800000 */
.L_x_189:
        /* <DEDUP_REMOVED lines=9> */
.L_x_192:
[----:B------:R-:W-:Y:S05]  /*6100*/  BSYNC B1 ;  /* 0x0000000000017941 */ /* 0x000fea0003800000 */
.L_x_191:
        /* <DEDUP_REMOVED lines=9> */
.L_x_194:
[----:B------:R-:W-:Y:S05]  /*61a0*/  BSYNC B1 ;  /* 0x0000000000017941 */ /* 0x000fea0003800000 */
.L_x_193:
        /* <DEDUP_REMOVED lines=9> */
.L_x_196:
[----:B------:R-:W-:Y:S05]  /*6240*/  BSYNC B1 ;  /* 0x0000000000017941 */ /* 0x000fea0003800000 */
.L_x_195:
        /* <DEDUP_REMOVED lines=9> */
.L_x_198:
[----:B------:R-:W-:Y:S05]  /*62e0*/  BSYNC B1 ;  /* 0x0000000000017941 */ /* 0x000fea0003800000 */
.L_x_197:
        /* <DEDUP_REMOVED lines=9> */
.L_x_200:
[----:B------:R-:W-:Y:S05]  /*6380*/  BSYNC B1 ;  /* 0x0000000000017941 */ /* 0x000fea0003800000 */
.L_x_199:
        /* <DEDUP_REMOVED lines=9> */
.L_x_202:
[----:B------:R-:W-:Y:S05]  /*6420*/  BSYNC B1 ;  /* 0x0000000000017941 */ /* 0x000fea0003800000 */
.L_x_201:
        /* <DEDUP_REMOVED lines=9> */
.L_x_204:
[----:B------:R-:W-:Y:S05]  /*64c0*/  BSYNC B1 ;  /* 0x0000000000017941 */ /* 0x000fea0003800000 */
.L_x_203:
        /* <DEDUP_REMOVED lines=9> */
.L_x_206:
[----:B------:R-:W-:Y:S05]  /*6560*/  BSYNC B1 ;  /* 0x0000000000017941 */ /* 0x000fea0003800000 */
.L_x_205:
        /* <DEDUP_REMOVED lines=9> */
.L_x_208:
[----:B------:R-:W-:Y:S05]  /*6600*/  BSYNC B1 ;  /* 0x0000000000017941 */ /* 0x000fea0003800000 */
.L_x_207:
        /* <DEDUP_REMOVED lines=9> */
.L_x_210:
[----:B------:R-:W-:Y:S05]  /*66a0*/  BSYNC B1 ;  /* 0x0000000000017941 */ /* 0x000fea0003800000 */
.L_x_209:
        /* <DEDUP_REMOVED lines=9> */
.L_x_212:
[----:B------:R-:W-:Y:S05]  /*6740*/  BSYNC B1 ;  /* 0x0000000000017941 */ /* 0x000fea0003800000 */
.L_x_211:
        /* <DEDUP_REMOVED lines=9> */
.L_x_214:
[----:B------:R-:W-:Y:S05]  /*67e0*/  BSYNC B1 ;  /* 0x0000000000017941 */ /* 0x000fea0003800000 */
.L_x_213:
        /* <DEDUP_REMOVED lines=9> */
.L_x_216:
[----:B------:R-:W-:Y:S05]  /*6880*/  BSYNC B1 ;  /* 0x0000000000017941 */ /* 0x000fea0003800000 */
.L_x_215:
        /* <DEDUP_REMOVED lines=9> */
.L_x_218:
[----:B------:R-:W-:Y:S05]  /*6920*/  BSYNC B1 ;  /* 0x0000000000017941 */ /* 0x000fea0003800000 */
.L_x_217:
        /* <DEDUP_REMOVED lines=9> */
.L_x_220:
[----:B------:R-:W-:Y:S05]  /*69c0*/  BSYNC B1 ;  /* 0x0000000000017941 */ /* 0x000fea0003800000 */
.L_x_219:
        /* <DEDUP_REMOVED lines=9> */
.L_x_222:
[----:B------:R-:W-:Y:S05]  /*6a60*/  BSYNC B1 ;  /* 0x0000000000017941 */ /* 0x000fea0003800000 */
.L_x_221:
        /* <DEDUP_REMOVED lines=9> */
.L_x_224:
[----:B------:R-:W-:Y:S05]  /*6b00*/  BSYNC B1 ;  /* 0x0000000000017941 */ /* 0x000fea0003800000 */
.L_x_223:
        /* <DEDUP_REMOVED lines=9> */
.L_x_226:
[----:B------:R-:W-:Y:S05]  /*6ba0*/  BSYNC B1 ;  /* 0x0000000000017941 */ /* 0x000fea0003800000 */
.L_x_225:
        /* <DEDUP_REMOVED lines=9> */
.L_x_228:
[----:B------:R-:W-:Y:S05]  /*6c40*/  BSYNC B1 ;  /* 0x0000000000017941 */ /* 0x000fea0003800000 */
.L_x_227:
        /* <DEDUP_REMOVED lines=9> */
.L_x_230:
[----:B------:R-:W-:Y:S05]  /*6ce0*/  BSYNC B1 ;  /* 0x0000000000017941 */ /* 0x000fea0003800000 */
.L_x_229:
        /* <DEDUP_REMOVED lines=9> */
.L_x_232:
[----:B------:R-:W-:Y:S05]  /*6d80*/  BSYNC B1 ;  /* 0x0000000000017941 */ /* 0x000fea0003800000 */
.L_x_231:
        /* <DEDUP_REMOVED lines=9> */
.L_x_234:
[----:B------:R-:W-:Y:S05]  /*6e20*/  BSYNC B1 ;  /* 0x0000000000017941 */ /* 0x000fea0003800000 */
.L_x_233:
        /* <DEDUP_REMOVED lines=9> */
.L_x_236:
[----:B------:R-:W-:Y:S05]  /*6ec0*/  BSYNC B1 ;  /* 0x0000000000017941 */ /* 0x000fea0003800000 */
.L_x_235:
        /* <DEDUP_REMOVED lines=9> */
.L_x_238:
[----:B------:R-:W-:Y:S05]  /*6f60*/  BSYNC B1 ;  /* 0x0000000000017941 */ /* 0x000fea0003800000 */
.L_x_237:
        /* <DEDUP_REMOVED lines=9> */
.L_x_240:
[----:B------:R-:W-:Y:S05]  /*7000*/  BSYNC B1 ;  /* 0x0000000000017941 */ /* 0x000fea0003800000 */
.L_x_239:
        /* <DEDUP_REMOVED lines=9> */
.L_x_242:
[----:B------:R-:W-:Y:S05]  /*70a0*/  BSYNC B1 ;  /* 0x0000000000017941 */ /* 0x000fea0003800000 */
.L_x_241:
        /* <DEDUP_REMOVED lines=9> */
.L_x_244:
[----:B------:R-:W-:Y:S05]  /*7140*/  BSYNC B1 ;  /* 0x0000000000017941 */ /* 0x000fea0003800000 */
.L_x_243:
        /* <DEDUP_REMOVED lines=9> */
.L_x_246:
[----:B------:R-:W-:Y:S05]  /*71e0*/  BSYNC B1 ;  /* 0x0000000000017941 */ /* 0x000fea0003800000 */
.L_x_245:
        /* <DEDUP_REMOVED lines=9> */
.L_x_248:
[----:B------:R-:W-:Y:S05]  /*7280*/  BSYNC B1 ;  /* 0x0000000000017941 */ /* 0x000fea0003800000 */
.L_x_247:
        /* <DEDUP_REMOVED lines=9> */
.L_x_250:
[----:B------:R-:W-:Y:S05]  /*7320*/  BSYNC B1 ;  /* 0x0000000000017941 */ /* 0x000fea0003800000 */
.L_x_249:
        /* <DEDUP_REMOVED lines=9> */
.L_x_252:
[----:B------:R-:W-:Y:S05]  /*73c0*/  BSYNC B1 ;  /* 0x0000000000017941 */ /* 0x000fea0003800000 */
.L_x_251:
        /* <DEDUP_REMOVED lines=9> */
.L_x_254:
[----:B------:R-:W-:Y:S05]  /*7460*/  BSYNC B1 ;  /* 0x0000000000017941 */ /* 0x000fea0003800000 */
.L_x_253:
        /* <DEDUP_REMOVED lines=9> */
.L_x_256:
[----:B------:R-:W-:Y:S05]  /*7500*/  BSYNC B1 ;  /* 0x0000000000017941 */ /* 0x000fea0003800000 */
.L_x_255:
        /* <DEDUP_REMOVED lines=9> */
.L_x_258:
[----:B------:R-:W-:Y:S05]  /*75a0*/  BSYNC B1 ;  /* 0x0000000000017941 */ /* 0x000fea0003800000 */
.L_x_257:
        /* <DEDUP_REMOVED lines=9> */
.L_x_260:
[----:B------:R-:W-:Y:S05]  /*7640*/  BSYNC B1 ;  /* 0x0000000000017941 */ /* 0x000fea0003800000 */
.L_x_259:
        /* <DEDUP_REMOVED lines=9> */
.L_x_262:
[----:B------:R-:W-:Y:S05]  /*76e0*/  BSYNC B1 ;  /* 0x0000000000017941 */ /* 0x000fea0003800000 */
.L_x_261:
        /* <DEDUP_REMOVED lines=9> */
.L_x_264:
[----:B------:R-:W-:Y:S05]  /*7780*/  BSYNC B1 ;  /* 0x0000000000017941 */ /* 0x000fea0003800000 */
.L_x_263:
        /* <DEDUP_REMOVED lines=9> */
.L_x_266:
[----:B------:R-:W-:Y:S05]  /*7820*/  BSYNC B1 ;  /* 0x0000000000017941 */ /* 0x000fea0003800000 */
.L_x_265:
        /* <DEDUP_REMOVED lines=9> */
.L_x_268:
[----:B------:R-:W-:Y:S05]  /*78c0*/  BSYNC B1 ;  /* 0x0000000000017941 */ /* 0x000fea0003800000 */
.L_x_267:
        /* <DEDUP_REMOVED lines=9> */
.L_x_270:
[----:B------:R-:W-:Y:S05]  /*7960*/  BSYNC B1 ;  /* 0x0000000000017941 */ /* 0x000fea0003800000 */
.L_x_269:
        /* <DEDUP_REMOVED lines=9> */
.L_x_272:
[----:B------:R-:W-:Y:S05]  /*7a00*/  BSYNC B1 ;  /* 0x0000000000017941 */ /* 0x000fea0003800000 */
.L_x_271:
        /* <DEDUP_REMOVED lines=9> */
.L_x_274:
[----:B------:R-:W-:Y:S05]  /*7aa0*/  BSYNC B1 ;  /* 0x0000000000017941 */ /* 0x000fea0003800000 */
.L_x_273:
        /* <DEDUP_REMOVED lines=9> */
.L_x_276:
[----:B------:R-:W-:Y:S05]  /*7b40*/  BSYNC B1 ;  /* 0x0000000000017941 */ /* 0x000fea0003800000 */
.L_x_275:
[----:B012--5:R-:W-:Y:S01]  /*7b50*/  HADD2.F32 R4, -RZ, R172.H0_H0 ;  /* 0x200000acff047230 */ /* 0x027fe20000004100 */
        /* <DEDUP_REMOVED lines=8> */
.L_x_278:
[----:B------:R-:W-:Y:S05]  /*7be0*/  BSYNC B1 ;  /* 0x0000000000017941 */ /* 0x000fea0003800000 */
.L_x_277:
[----:B0----5:R-:W-:Y:S01]  /*7bf0*/  HADD2.F32 R4, -RZ, R172.H0_H0 ;  /* 0x200000acff047230 */ /* 0x021fe20000004100 */
[----:B------:R-:W-:Y:S01]  /*7c00*/  ISETP.GT.AND P1, PT, R0, 0x79, P1 ;  /* 0x000000790000780c */ /* 0x000fe20000f24270 */
[----:B------:R-:W-:Y:S01]  /*7c10*/  @P2 IMAD.MOV.U32 R5, RZ, RZ, R9 ;  /* 0x000000ffff052224 */ /* 0x000fe200078e0009 */
[----:B------:R-:W-:Y:S02]  /*7c20*/  BSSY B1, `(.L_x_279) ;  /* 0x0000008000017945 */ /* 0x000fe40003800000 */
[----:B------:R-:W-:Y:S01]  /*7c30*/  FMUL R3, R4, R155 ;  /* 0x0000009b04037220 */ /* 0x000fe20000400000 */
[----:B------:R-:W-:-:S03]  /*7c40*/  @P2 MOV R4, R8 ;  /* 0x0000000800042202 */ /* 0x000fc60000000f00 */
[----:B------:R-:W-:-:S05]  /*7c50*/  FFMA R3, R86, R154, R3 ;  /* 0x0000009a56037223 */ /* 0x000fca0000000003 */
[----:B------:R-:W-:-:S05]  /*7c60*/  F2FP.F16.F32.PACK_AB R3, RZ, R3 ;  /* 0x00000003ff03723e */ /* 0x000fca00000000ff */
[----:B------:R0:W-:Y:S01]  /*7c70*/  @P2 STG.E.U16 desc[UR36][R4.64+0xf0], R3 ;  /* 0x0000f00304002986 */ /* 0x0001e2000c101524 */
[----:B------:R-:W-:Y:S05]  /*7c80*/  @!P1 BRA `(.L_x_280) ;  /* 0x0000000000049947 */ /* 0x000fea0003800000 */
[----:B------:R2:W5:Y:S02]  /*7c90*/  LDG.E.LTC128B.U16 R172, desc[UR36][R10.64+0xf2] ;  /* 0x0000f2240aac7981 */ /* 0x000564000c1e1520 */
.L_x_280:
[----:B------:R-:W-:Y:S05]  /*7ca0*/  BSYNC B1 ;  /* 0x0000000000017941 */ /* 0x000fea0003800000 */
.L_x_279:
[----:B------:R-:W-:Y:S05]  /*7cb0*/  @!P1 BRA `(.L_x_281) ;  /* 0x00000024004c9947 */ /* 0x000fea0003800000 */
[----:B-----5:R-:W-:-:S05]  /*7cc0*/  HADD2.F32 R172, -RZ, R172.H0_H0 ;  /* 0x200000acffac7230 */ /* 0x020fca0000004100 */
[----:B------:R-:W-:-:S04]  /*7cd0*/  FMUL R172, R172, R155 ;  /* 0x0000009bacac7220 */ /* 0x000fc80000400000 */
[----:B------:R-:W-:-:S05]  /*7ce0*/  FFMA R172, R87, R154, R172 ;  /* 0x0000009a57ac7223 */ /* 0x000fca00000000ac */
[----:B------:R-:W-:-:S05]  /*7cf0*/  F2FP.F16.F32.PACK_AB R172, RZ, R172 ;  /* 0x000000acffac723e */ /* 0x000fca00000000ff */
[----:B------:R0:W-:Y:S01]  /*7d00*/  STG.E.U16 desc[UR36][R8.64+0xf2], R172 ;  /* 0x0000f2ac08007986 */ /* 0x0001e2000c101524 */
[----:B------:R-:W-:Y:S05]  /*7d10*/  BRA `(.L_x_281) ;  /* 0x0000002400347947 */ /* 0x000fea0003800000 */
.L_x_30:
[----:B------:R-:W-:Y:S01]  /*7d20*/  ULDC.64 UR4, c[0x0][0x5c0] ;  /* 0x0001700000047ab9 */ /* 0x000fe20000000a00 */
[-C--:B------:R-:W-:Y:S01]  /*7d30*/  FMUL R88, R88, R154.reuse ;  /* 0x0000009a58587220 */ /* 0x080fe20000400000 */
[----:B------:R-:W-:Y:S01]  /*7d40*/  LEA R8, P0, R166, UR4, 0x1 ;  /* 0x00000004a6087c11 */ /* 0x000fe2000f8008ff */
[----:B------:R-:W-:Y:S01]  /*7d50*/  IMAD.SHL.U32 R7, R4, 0x10, RZ ;  /* 0x0000001004077824 */ /* 0x000fe200078e00ff */
[----:B------:R-:W-:Y:S01]  /*7d60*/  ISETP.GT.AND P2, PT, R0, 0x1, P3 ;  /* 0x000000010000780c */ /* 0x000fe20001f44270 */
[-C--:B------:R-:W-:Y:S01]  /*7d70*/  FMUL R89, R89, R154.reuse ;  /* 0x0000009a59597220 */ /* 0x080fe20000400000 */
[----:B------:R-:W-:Y:S01]  /*7d80*/  LEA.HI.X R9, R166, UR5, R169, 0x1, P0 ;  /* 0x00000005a6097c11 */ /* 0x000fe200080f0ca9 */
[-C--:B------:R-:W-:Y:S01]  /*7d90*/  FMUL R90, R90, R154.reuse ;  /* 0x0000009a5a5a7220 */ /* 0x080fe20000400000 */
[----:B------:R-:W-:Y:S01]  /*7da0*/  ISETP.GT.AND P0, PT, R3, 0x8, PT ;  /* 0x000000080300780c */ /* 0x000fe20003f04270 */
[----:B------:R-:W-:Y:S01]  /*7db0*/  FMUL R91, R91, R154 ;  /* 0x0000009a5b5b7220 */ /* 0x000fe20000400000 */
[----:B------:R-:W-:Y:S01]  /*7dc0*/  F2FP.F16.F32.PACK_AB R88, RZ, R88 ;  /* 0x00000058ff58723e */ /* 0x000fe200000000ff */
[-C--:B------:R-:W-:Y:S01]  /*7dd0*/  FMUL R92, R92, R154.reuse ;  /* 0x0000009a5c5c7220 */ /* 0x080fe20000400000 */
[----:B------:R-:W-:Y:S01]  /*7de0*/  ISETP.GT.AND P4, PT, R0, RZ, P0 ;  /* 0x000000ff0000720c */ /* 0x000fe20000784270 */
[----:B------:R-:W-:Y:S01]  /*7df0*/  FMUL R93, R93, R154 ;  /* 0x0000009a5d5d7220 */ /* 0x000fe20000400000 */
[----:B------:R-:W-:Y:S01]  /*7e00*/  SHF.L.U64.HI R6, R4, 0x4, R5 ;  /* 0x0000000404067819 */ /* 0x000fe20000010205 */
[----:B------:R-:W-:Y:S01]  /*7e10*/  @P1 STG.E.U16 desc[UR36][R8.64], R88 ;  /* 0x0000005808001986 */ /* 0x000fe2000c101524 */
[----:B------:R-:W-:Y:S01]  /*7e20*/  IADD3 R10, P5, R7, R8, RZ ;  /* 0x00000008070a7210 */ /* 0x000fe20007fbe0ff */
[-C--:B------:R-:W-:Y:S01]  /*7e30*/  FMUL R94, R94, R154.reuse ;  /* 0x0000009a5e5e7220 */ /* 0x080fe20000400000 */
[----:B------:R-:W-:Y:S01]  /*7e40*/  ISETP.GT.AND P1, PT, R0, 0x1, P0 ;  /* 0x000000010000780c */ /* 0x000fe20000724270 */
[----:B------:R-:W-:Y:S01]  /*7e50*/  FMUL R95, R95, R154 ;  /* 0x0000009a5f5f7220 */ /* 0x000fe20000400000 */
[----:B------:R-:W-:Y:S01]  /*7e60*/  F2FP.F16.F32.PACK_AB R89, RZ, R89 ;  /* 0x00000059ff59723e */ /* 0x000fe200000000ff */
[----:B------:R-:W-:Y:S01]  /*7e70*/  IMAD.X R11, R6, 0x1, R9, P5 ;  /* 0x00000001060b7824 */ /* 0x000fe200028e0609 */
[----:B------:R-:W-:Y:S01]  /*7e80*/  F2FP.F16.F32.PACK_AB R90, RZ, R90 ;  /* 0x0000005aff5a723e */ /* 0x000fe200000000ff */
[-C--:B------:R-:W-:Y:S01]  /*7e90*/  FMUL R96, R96, R154.reuse ;  /* 0x0000009a60607220 */ /* 0x080fe20000400000 */
[----:B------:R-:W-:Y:S01]  /*7ea0*/  F2FP.F16.F32.PACK_AB R91, RZ, R91 ;  /* 0x0000005bff5b723e */ /* 0x000fe200000000ff */
[----:B------:R-:W-:Y:S01]  /*7eb0*/  @P2 STG.E.U16 desc[UR36][R8.64+0x2], R89 ;  /* 0x0000025908002986 */ /* 0x000fe2000c101524 */
[C---:B------:R-:W-:Y:S01]  /*7ec0*/  ISETP.GT.AND P5, PT, R0.reuse, 0x9, P3 ;  /* 0x000000090000780c */ /* 0x040fe20001fa4270 */
[-C--:B------:R-:W-:Y:S01]  /*7ed0*/  FMUL R97, R97, R154.reuse ;  /* 0x0000009a61617220 */ /* 0x080fe20000400000 */
[C---:B------:R-:W-:Y:S01]  /*7ee0*/  ISETP.GT.AND P2, PT, R0.reuse, 0x8, P0 ;  /* 0x000000080000780c */ /* 0x040fe20000744270 */
[----:B------:R-:W-:Y:S01]  /*7ef0*/  @P4 STG.E.U16 desc[UR36][R10.64], R90 ;  /* 0x0000005a0a004986 */ /* 0x000fe2000c101524 */
[----:B------:R-:W-:Y:S01]  /*7f00*/  ISETP.GT.AND P4, PT, R0, 0x8, P3 ;  /* 0x000000080000780c */ /* 0x000fe20001f84270 */
[----:B------:R-:W-:Y:S01]  /*7f10*/  FMUL R98, R98, R154 ;  /* 0x0000009a62627220 */ /* 0x000fe20000400000 */
[----:B------:R-:W-:Y:S01]  /*7f20*/  F2FP.F16.F32.PACK_AB R92, RZ, R92 ;  /* 0x0000005cff5c723e */ /* 0x000fe200000000ff */
[----:B------:R-:W-:Y:S01]  /*7f30*/  @P1 STG.E.U16 desc[UR36][R10.64+0x2], R91 ;  /* 0x0000025b0a001986 */ /* 0x000fe2000c101524 */
[----:B------:R-:W-:Y:S01]  /*7f40*/  ISETP.GT.AND P1, PT, R0, 0x9, P0 ;  /* 0x000000090000780c */ /* 0x000fe20000724270 */
[-C--:B------:R-:W-:Y:S01]  /*7f50*/  FMUL R99, R99, R154.reuse ;  /* 0x0000009a63637220 */ /* 0x080fe20000400000 */
[----:B------:R-:W-:Y:S01]  /*7f60*/  F2FP.F16.F32.PACK_AB R93, RZ, R93 ;  /* 0x0000005dff5d723e */ /* 0x000fe200000000ff */
[----:B------:R-:W-:Y:S01]  /*7f70*/  FMUL R100, R100, R154 ;  /* 0x0000009a64647220 */ /* 0x000fe20000400000 */
[----:B------:R-:W-:Y:S01]  /*7f80*/  F2FP.F16.F32.PACK_AB R94, RZ, R94 ;  /* 0x0000005eff5e723e */ /* 0x000fe200000000ff */
[-C--:B------:R-:W-:Y:S01]  /*7f90*/  FMUL R101, R101, R154.reuse ;  /* 0x0000009a65657220 */ /* 0x080fe20000400000 */
[----:B------:R-:W-:Y:S01]  /*7fa0*/  F2FP.F16.F32.PACK_AB R95, RZ, R95 ;  /* 0x0000005fff5f723e */ /* 0x000fe200000000ff */
[----:B------:R-:W-:Y:S01]  /*7fb0*/  FMUL R102, R102, R154 ;  /* 0x0000009a66667220 */ /* 0x000fe20000400000 */
[----:B------:R-:W-:Y:S01]  /*7fc0*/  F2FP.F16.F32.PACK_AB R96, RZ, R96 ;  /* 0x00000060ff60723e */ /* 0x000fe200000000ff */
[----:B------:R-:W-:Y:S01]  /*7fd0*/  @P4 STG.E.U16 desc[UR36][R8.64+0x10], R92 ;  /* 0x0000105c08004986 */ /* 0x000fe2000c101524 */
[C---:B------:R-:W-:Y:S01]  /*7fe0*/  ISETP.GT.AND P4, PT, R0.reuse, 0x10, P3 ;  /* 0x000000100000780c */ /* 0x040fe20001f84270 */
[-C--:B------:R-:W-:Y:S01]  /*7ff0*/  FMUL R103, R103, R154.reuse ;  /* 0x0000009a67677220 */ /* 0x080fe20000400000 */
[----:B------:R-:W-:Y:S01]  /*8000*/  F2FP.F16.F32.PACK_AB R97, RZ, R97 ;  /* 0x00000061ff61723e */ /* 0x000fe200000000ff */
[----:B------:R-:W-:Y:S01]  /*8010*/  @P5 STG.E.U16 desc[UR36][R8.64+0x12], R93 ;  /* 0x0000125d08005986 */ /* 0x000fe2000c101524 */
[----:B------:R-:W-:Y:S01]  /*8020*/  ISETP.GT.AND P5, PT, R0, 0x11, P0 ;  /* 0x000000110000780c */ /* 0x000fe200007a4270 */
        /* <DEDUP_REMOVED lines=74> */
[-C--:B------:R-:W-:Y:S01]  /*84d0*/  FMUL R125, R125, R154.reuse ;  /* 0x0000009a7d7d7220 */ /* 0x080fe20000400000 */
[----:B------:R-:W-:Y:S01]  /*84e0*/  F2FP.F16.F32.PACK_AB R119, RZ, R119 ;  /* 0x00000077ff77723e */ /* 0x000fe200000000ff */
[----:B------:R-:W-:Y:S01]  /*84f0*/  FMUL R126, R126, R154 ;  /* 0x0000009a7e7e7220 */ /* 0x000fe20000400000 */
[----:B------:R-:W-:Y:S01]  /*8500*/  F2FP.F16.F32.PACK_AB R120, RZ, R120 ;  /* 0x00000078ff78723e */ /* 0x000fe200000000ff */
        /* <DEDUP_REMOVED lines=64> */
[----:B------:R-:W-:Y:S01]  /*8910*/  FMUL R145, R145, R154 ;  /* 0x0000009a91917220 */ /* 0x000fe20000400000 */
[----:B------:R-:W-:Y:S01]  /*8920*/  F2FP.F16.F32.PACK_AB R139, RZ, R139 ;  /* 0x0000008bff8b723e */ /* 0x000fe200000000ff */
[----:B------:R-:W-:Y:S01]  /*8930*/  IMAD.SHL.U32 R21, R4, 0x100, RZ ;  /* 0x0000010004157824 */ /* 0x000fe200078e00ff */
[----:B------:R-:W-:Y:S01]  /*8940*/  F2FP.F16.F32.PACK_AB R140, RZ, R140 ;  /* 0x0000008cff8c723e */ /* 0x000fe200000000ff */
[----:B------:R-:W-:Y:S01]  /*8950*/  @P1 STG.E.U16 desc[UR36][R8.64+0x90], R124 ;  /* 0x0000907c08001986 */ /* 0x000fe2000c101524 */
[----:B------:R-:W-:Y:S01]  /*8960*/  ISETP.GT.AND P1, PT, R0, 0x50, P3 ;  /* 0x000000500000780c */ /* 0x000fe20001f24270 */
[-C--:B------:R-:W-:Y:S01]  /*8970*/  FMUL R146, R146, R154.reuse ;  /* 0x0000009a92927220 */ /* 0x080fe20000400000 */
[----:B------:R-:W-:Y:S01]  /*8980*/  F2FP.F16.F32.PACK_AB R141, RZ, R141 ;  /* 0x0000008dff8d723e */ /* 0x000fe200000000ff */
[----:B------:R-:W-:Y:S01]  /*8990*/  @P2 STG.E.U16 desc[UR36][R8.64+0x92], R125 ;  /* 0x0000927d08002986 */ /* 0x000fe2000c101524 */
[C---:B------:R-:W-:Y:S01]  /*89a0*/  ISETP.GT.AND P2, PT, R0.reuse, 0x51, P3 ;  /* 0x000000510000780c */ /* 0x040fe20001f44270 */
[----:B------:R-:W-:Y:S01]  /*89b0*/  FMUL R147, R147, R154 ;  /* 0x0000009a93937220 */ /* 0x000fe20000400000 */
        /* <DEDUP_REMOVED lines=12> */
[----:B------:R-:W-:Y:S01]  /*8a80*/  SHF.L.U64.HI R15, R4, 0x8, R5 ;  /* 0x00000008040f7819 */ /* 0x000fe20000010205 */
[----:B------:R-:W-:Y:S01]  /*8a90*/  @P2 STG.E.U16 desc[UR36][R8.64+0xa2], R129 ;  /* 0x0000a28108002986 */ /* 0x000fe2000c101524 */
[C---:B------:R-:W-:Y:S01]  /*8aa0*/  ISETP.GT.AND P2, PT, R0.reuse, 0x59, P3 ;  /* 0x000000590000780c */ /* 0x040fe20001f44270 */
        /* <DEDUP_REMOVED lines=56> */
[----:B------:R-:W-:Y:S01]  /*8e30*/  FMUL R39, R39, R154 ;  /* 0x0000009a27277220 */ /* 0x000fe20000400000 */
[----:B------:R-:W-:Y:S01]  /*8e40*/  F2FP.F16.F32.PACK_AB R33, RZ, R33 ;  /* 0x00000021ff21723e */ /* 0x000fe200000000ff */
[----:B------:R-:W-:Y:S01]  /*8e50*/  @P2 STG.E.U16 desc[UR36][R10.64+0xd0], R142 ;  /* 0x0000d08e0a002986 */ /* 0x000fe2000c101524 */
[----:B------:R-:W-:Y:S01]  /*8e60*/  F2FP.F16.F32.PACK_AB R34, RZ, R34 ;  /* 0x00000022ff22723e */ /* 0x000fe200000000ff */
[-C--:B------:R-:W-:Y:S01]  /*8e70*/  FMUL R40, R40, R154.reuse ;  /* 0x0000009a28287220 */ /* 0x080fe20000400000 */
[----:B------:R-:W-:Y:S01]  /*8e80*/  F2FP.F16.F32.PACK_AB R35, RZ, R35 ;  /* 0x00000023ff23723e */ /* 0x000fe200000000ff */
[----:B------:R-:W-:Y:S01]  /*8e90*/  FMUL R41, R41, R154 ;  /* 0x0000009a29297220 */ /* 0x000fe20000400000 */
[----:B------:R-:W-:Y:S01]  /*8ea0*/  F2FP.F16.F32.PACK_AB R36, RZ, R36 ;  /* 0x00000024ff24723e */ /* 0x000fe200000000ff */
[----:B------:R-:W-:Y:S01]  /*8eb0*/  @P4 STG.E.U16 desc[UR36][R10.64+0xd2], R143 ;  /* 0x0000d28f0a004986 */ /* 0x000fe2000c101524 */
[----:B------:R-:W-:Y:S01]  /*8ec0*/  ISETP.GT.AND P4, PT, R0, 0x71, P0 ;  /* 0x000000710000780c */ /* 0x000fe20000784270 */
[----:B------:R-:W-:Y:S01]  /*8ed0*/  FMUL R42, R42, R154 ;  /* 0x0000009a2a2a7220 */ /* 0x000fe20000400000 */
[----:B------:R-:W-:Y:S01]  /*8ee0*/  F2FP.F16.F32.PACK_AB R37, RZ, R37 ;  /* 0x00000025ff25723e */ /* 0x000fe200000000ff */
[----:B------:R-:W-:Y:S01]  /*8ef0*/  @P5 STG.E.U16 desc[UR36][R8.64+0xe0], R144 ;  /* 0x0000e09008005986 */ /* 0x000fe2000c101524 */
[----:B------:R-:W-:Y:S01]  /*8f00*/  ISETP.GT.AND P5, PT, R0, 0x70, P0 ;  /* 0x000000700000780c */ /* 0x000fe200007a4270 */
[----:B------:R-:W-:Y:S01]  /*8f10*/  @P1 IMAD.MOV.U32 R4, RZ, RZ, R8 ;  /* 0x000000ffff041224 */ /* 0x000fe200078e0008 */
[----:B------:R-:W-:Y:S01]  /*8f20*/  F2FP.F16.F32.PACK_AB R38, RZ, R38 ;  /* 0x00000026ff26723e */ /* 0x000fe200000000ff */
[----:B------:R-:W-:Y:S01]  /*8f30*/  @P1 IMAD.MOV.U32 R5, RZ, RZ, R9 ;  /* 0x000000ffff051224 */ /* 0x000fe200078e0009 */
[----:B------:R-:W-:Y:S01]  /*8f40*/  F2FP.F16.F32.PACK_AB R39, RZ, R39 ;  /* 0x00000027ff27723e */ /* 0x000fe200000000ff */
[----:B------:R-:W-:Y:S01]  /*8f50*/  FMUL R43, R43, R154 ;  /* 0x0000009a2b2b7220 */ /* 0x000fe20000400000 */
[----:B------:R-:W-:Y:S01]  /*8f60*/  F2FP.F16.F32.PACK_AB R40, RZ, R40 ;  /* 0x00000028ff28723e */ /* 0x000fe200000000ff */
[----:B------:R-:W-:Y:S01]  /*8f70*/  FMUL R44, R44, R154 ;  /* 0x0000009a2c2c7220 */ /* 0x000fe20000400000 */
[----:B------:R0:W-:Y:S01]  /*8f80*/  @P1 STG.E.U16 desc[UR36][R4.64+0xe2], R145 ;  /* 0x0000e29104001986 */ /* 0x0001e2000c101524 */
[----:B------:R-:W-:Y:S01]  /*8f90*/  IADD3 R12, P1, P2, R7, R8, R21 ;  /* 0x00000008070c7210 */ /* 0x000fe20007a3e015 */
[-C--:B------:R-:W-:Y:S01]  /*8fa0*/  FMUL R45, R45, R154.reuse ;  /* 0x0000009a2d2d7220 */ /* 0x080fe20000400000 */
[----:B------:R-:W-:Y:S01]  /*8fb0*/  F2FP.F16.F32.PACK_AB R41, RZ, R41 ;  /* 0x00000029ff29723e */ /* 0x000fe200000000ff */
[-C--:B------:R-:W-:Y:S01]  /*8fc0*/  FMUL R46, R46, R154.reuse ;  /* 0x0000009a2e2e7220 */ /* 0x080fe20000400000 */
[----:B------:R-:W-:Y:S01]  /*8fd0*/  IADD3.X R13, R6, R9, R15, P1, P2 ;  /* 0x00000009060d7210 */ /* 0x000fe20000fe440f */
[-C--:B------:R-:W-:Y:S01]  /*8fe0*/  FMUL R47, R47, R154.reuse ;  /* 0x0000009a2f2f7220 */ /* 0x080fe20000400000 */
[C---:B------:R-:W-:Y:S01]  /*8ff0*/  ISETP.GT.AND P1, PT, R3.reuse, 0x80, PT ;  /* 0x000000800300780c */ /* 0x040fe20003f24270 */
[-C--:B------:R-:W-:Y:S01]  /*9000*/  FMUL R48, R48, R154.reuse ;  /* 0x0000009a30307220 */ /* 0x080fe20000400000 */
[----:B------:R-:W-:Y:S01]  /*9010*/  ISETP.GT.AND P2, PT, R3, 0x88, PT ;  /* 0x000000880300780c */ /* 0x000fe20003f44270 */
[----:B------:R-:W-:Y:S01]  /*9020*/  FMUL R49, R49, R154 ;  /* 0x0000009a31317220 */ /* 0x000fe20000400000 */
[----:B------:R-:W-:Y:S01]  /*9030*/  F2FP.F16.F32.PACK_AB R42, RZ, R42 ;  /* 0x0000002aff2a723e */ /* 0x000fe200000000ff */
[----:B0-----:R-:W-:Y:S01]  /*9040*/  @P5 IMAD.MOV.U32 R4, RZ, RZ, R10 ;  /* 0x000000ffff045224 */ /* 0x001fe200078e000a */
[----:B------:R-:W-:Y:S01]  /*9050*/  F2FP.F16.F32.PACK_AB R43, RZ, R43 ;  /* 0x0000002bff2b723e */ /* 0x000fe200000000ff */
[----:B------:R-:W-:Y:S01]  /*9060*/  @P5 IMAD.MOV.U32 R5, RZ, RZ, R11 ;  /* 0x000000ffff055224 */ /* 0x000fe200078e000b */
[----:B------:R-:W-:Y:S01]  /*9070*/  F2FP.F16.F32.PACK_AB R44, RZ, R44 ;  /* 0x0000002cff2c723e */ /* 0x000fe200000000ff */
[-C--:B------:R-:W-:Y:S01]  /*9080*/  FMUL R50, R50, R154.reuse ;  /* 0x0000009a32327220 */ /* 0x080fe20000400000 */
[----:B------:R-:W-:Y:S01]  /*9090*/  F2FP.F16.F32.PACK_AB R45, RZ, R45 ;  /* 0x0000002dff2d723e */ /* 0x000fe200000000ff */
[-C--:B------:R-:W-:Y:S01]  /*90a0*/  FMUL R51, R51, R154.reuse ;  /* 0x0000009a33337220 */ /* 0x080fe20000400000 */
[----:B------:R0:W-:Y:S01]  /*90b0*/  @P5 STG.E.U16 desc[UR36][R4.64+0xe0], R146 ;  /* 0x0000e09204005986 */ /* 0x0001e2000c101524 */
[----:B------:R-:W-:Y:S01]  /*90c0*/  ISETP.GT.AND P5, PT, R0, 0x78, P3 ;  /* 0x000000780000780c */ /* 0x000fe20001fa4270 */
[-C--:B------:R-:W-:Y:S01]  /*90d0*/  FMUL R52, R52, R154.reuse ;  /* 0x0000009a34347220 */ /* 0x080fe20000400000 */
[C---:B------:R-:W-:Y:S01]  /*90e0*/  ISETP.GT.AND P3, PT, R0.reuse, 0x79, P3 ;  /* 0x000000790000780c */ /* 0x040fe20001f64270 */
[----:B------:R-:W-:Y:S01]  /*90f0*/  @P4 STG.E.U16 desc[UR36][R10.64+0xe2], R147 ;  /* 0x0000e2930a004986 */ /* 0x000fe2000c101524 */
[C---:B------:R-:W-:Y:S01]  /*9100*/  ISETP.GT.AND P4, PT, R0.reuse, 0x78, P0 ;  /* 0x000000780000780c */ /* 0x040fe20000784270 */
[-C--:B------:R-:W-:Y:S01]  /*9110*/  FMUL R53, R53, R154.reuse ;  /* 0x0000009a35357220 */ /* 0x080fe20000400000 */
[----:B------:R-:W-:Y:S01]  /*9120*/  ISETP.GT.AND P0, PT, R0, 0x79, P0 ;  /* 0x000000790000780c */ /* 0x000fe20000704270 */
[----:B------:R-:W-:Y:S01]  /*9130*/  FMUL R54, R54, R154 ;  /* 0x0000009a36367220 */ /* 0x000fe20000400000 */
[----:B------:R-:W-:Y:S01]  /*9140*/  F2FP.F16.F32.PACK_AB R46, RZ, R46 ;  /* 0x0000002eff2e723e */ /* 0x000fe200000000ff */
[-C--:B------:R-:W-:Y:S01]  /*9150*/  FMUL R55, R55, R154.reuse ;  /* 0x0000009a37377220 */ /* 0x080fe20000400000 */
[----:B------:R-:W-:Y:S01]  /*9160*/  F2FP.F16.F32.PACK_AB R47, RZ, R47 ;  /* 0x0000002fff2f723e */ /* 0x000fe200000000ff */
[----:B------:R-:W-:Y:S01]  /*9170*/  FMUL R56, R56, R154 ;  /* 0x0000009a38387220 */ /* 0x000fe20000400000 */
[----:B------:R-:W-:Y:S01]  /*9180*/  F2FP.F16.F32.PACK_AB R48, RZ, R48 ;  /* 0x00000030ff30723e */ /* 0x000fe200000000ff */
[----:B------:R-:W-:Y:S01]  /*9190*/  @P5 STG.E.U16 desc[UR36][R8.64+0xf0], R148 ;  /* 0x0000f09408005986 */ /* 0x000fe2000c101524 */
[----:B0-----:R-:W-:Y:S01]  /*91a0*/  IADD3 R4, P5, R21, R8, RZ ;  /* 0x0000000815047210 */ /* 0x001fe20007fbe0ff */
[-C--:B------:R-:W-:Y:S01]  /*91b0*/  FMUL R57, R57, R154.reuse ;  /* 0x0000009a39397220 */ /* 0x080fe20000400000 */
[----:B------:R-:W-:Y:S01]  /*91c0*/  F2FP.F16.F32.PACK_AB R49, RZ, R49 ;  /* 0x00000031ff31723e */ /* 0x000fe200000000ff */
[----:B------:R0:W-:Y:S01]  /*91d0*/  @P3 STG.E.U16 desc[UR36][R8.64+0xf2], R149 ;  /* 0x0000f29508003986 */ /* 0x0001e2000c101524 */
[C---:B------:R-:W-:Y:S01]  /*91e0*/  ISETP.GT.AND P3, PT, R0.reuse, RZ, P1 ;  /* 0x000000ff0000720c */ /* 0x040fe20000f64270 */
[----:B------:R-:W-:Y:S01]  /*91f0*/  IMAD.X R5, R15, 0x1, R9, P5 ;  /* 0x000000010f057824 */ /* 0x000fe200028e0609 */
[C---:B------:R-:W-:Y:S01]  /*9200*/  ISETP.GT.AND P5, PT, R0.reuse, RZ, P2 ;  /* 0x000000ff0000720c */ /* 0x040fe200017a4270 */
        /* <DEDUP_REMOVED lines=11> */
[----:B0-----:R-:W-:Y:S01]  /*92c0*/  IADD3 R8, P3, R7, R4, RZ ;  /* 0x0000000407087210 */ /* 0x001fe20007f7e0ff */
[----:B------:R-:W-:Y:S01]  /*92d0*/  FMUL R61, R61, R154 ;  /* 0x0000009a3d3d7220 */ /* 0x000fe20000400000 */
[----:B------:R-:W-:Y:S01]  /*92e0*/  F2FP.F16.F32.PACK_AB R53, RZ, R53 ;  /* 0x00000035ff35723e */ /* 0x000fe200000000ff */
[----:B------:R-:W-:Y:S01]  /*92f0*/  @P4 STG.E.U16 desc[UR36][R4.64+0x2], R25 ;  /* 0x0000021904004986 */ /* 0x000fe2000c101524 */
[----:B------:R-:W-:Y:S01]  /*9300*/  IADD3 R14, P4, R7, R4, RZ ;  /* 0x00000004070e7210 */ /* 0x000fe20007f9e0ff */
[--C-:B------:R-:W-:Y:S01]  /*9310*/  IMAD.X R9, R6, 0x1, R5.reuse, P3 ;  /* 0x0000000106097824 */ /* 0x100fe200018e0605 */
[----:B------:R-:W-:Y:S01]  /*9320*/  ISETP.GT.AND P3, PT, R0, 0x9, P2 ;  /* 0x000000090000780c */ /* 0x000fe20001764270 */
[----:B------:R-:W-:Y:S01]  /*9330*/  FMUL R62, R62, R154 ;  /* 0x0000009a3e3e7220 */ /* 0x000fe20000400000 */
[----:B------:R-:W-:Y:S01]  /*9340*/  F2FP.F16.F32.PACK_AB R54, RZ, R54 ;  /* 0x00000036ff36723e */ /* 0x000fe200000000ff */
[----:B------:R-:W-:Y:S01]  /*9350*/  IMAD.X R15, R6, 0x1, R5, P4 ;  /* 0x00000001060f7824 */ /* 0x000fe200020e0605 */
[----:B------:R-:W-:Y:S01]  /*9360*/  ISETP.GT.AND P4, PT, R0, 0x8, P1 ;  /* 0x000000080000780c */ /* 0x000fe20000f84270 */
[-C--:B------:R-:W-:Y:S01]  /*9370*/  FMUL R63, R63, R154.reuse ;  /* 0x0000009a3f3f7220 */ /* 0x080fe20000400000 */
[----:B------:R-:W-:Y:S01]  /*9380*/  F2FP.F16.F32.PACK_AB R55, RZ, R55 ;  /* 0x00000037ff37723e */ /* 0x000fe200000000ff */
[-C--:B------:R-:W-:Y:S01]  /*9390*/  FMUL R64, R64, R154.reuse ;  /* 0x0000009a40407220 */ /* 0x080fe20000400000 */
        /* <DEDUP_REMOVED lines=8> */
[-C--:B------:R-:W-:Y:S01]  /*9420*/  FMUL R67, R67, R154.reuse ;  /* 0x0000009a43437220 */ /* 0x080fe20000400000 */
[----:B------:R-:W-:Y:S01]  /*9430*/  @P4 STG.E.U16 desc[UR36][R4.64+0x10], R28 ;  /* 0x0000101c04004986 */ /* 0x000fe2000c101524 */
[----:B------:R-:W-:Y:S01]  /*9440*/  ISETP.GT.AND P4, PT, R0, 0x10, P1 ;  /* 0x000000100000780c */ /* 0x000fe20000f84270 */
[----:B------:R-:W-:Y:S01]  /*9450*/  FMUL R68, R68, R154 ;  /* 0x0000009a44447220 */ /* 0x000fe20000400000 */
[----:B------:R-:W-:Y:S01]  /*9460*/  F2FP.F16.F32.PACK_AB R58, RZ, R58 ;  /* 0x0000003aff3a723e */ /* 0x000fe200000000ff */
[-C--:B------:R-:W-:Y:S01]  /*9470*/  FMUL R69, R69, R154.reuse ;  /* 0x0000009a45457220 */ /* 0x080fe20000400000 */
        /* <DEDUP_REMOVED lines=18> */
[--C-:B------:R-:W-:Y:S01]  /*95a0*/  @P0 IMAD.MOV.U32 R7, RZ, RZ, R13.reuse ;  /* 0x000000ffff070224 */ /* 0x100fe200078e000d */
[----:B------:R-:W-:Y:S01]  /*95b0*/  @P0 MOV R6, R12 ;  /* 0x0000000c00060202 */ /* 0x000fe20000000f00 */
[-C--:B------:R-:W-:Y:S01]  /*95c0*/  FMUL R74, R74, R154.reuse ;  /* 0x0000009a4a4a7220 */ /* 0x080fe20000400000 */
[----:B------:R-:W-:Y:S01]  /*95d0*/  F2FP.F16.F32.PACK_AB R63, RZ, R63 ;  /* 0x0000003fff3f723e */ /* 0x000fe200000000ff */
[----:B------:R-:W-:Y:S01]  /*95e0*/  FMUL R75, R75, R154 ;  /* 0x0000009a4b4b7220 */ /* 0x000fe20000400000 */
[----:B------:R-:W-:Y:S01]  /*95f0*/  F2FP.F16.F32.PACK_AB R64, RZ, R64 ;  /* 0x00000040ff40723e */ /* 0x000fe200000000ff */
[----:B------:R0:W-:Y:S01]  /*9600*/  @P0 STG.E.U16 desc[UR36][R6.64+0x20], R34 ;  /* 0x0000202206000986 */ /* 0x0001e2000c101524 */
        /* <DEDUP_REMOVED lines=9> */
[----:B------:R-:W-:Y:S01]  /*96a0*/  FMUL R80, R80, R154 ;  /* 0x0000009a50507220 */ /* 0x000fe20000400000 */
[----:B------:R-:W-:Y:S01]  /*96b0*/  F2FP.F16.F32.PACK_AB R69, RZ, R69 ;  /* 0x00000045ff45723e */ /* 0x000fe200000000ff */
[--C-:B0-----:R-:W-:Y:S01]  /*96c0*/  @P3 IMAD.MOV.U32 R6, RZ, RZ, R12.reuse ;  /* 0x000000ffff063224 */ /* 0x101fe200078e000c */
[----:B------:R-:W-:Y:S01]  /*96d0*/  F2FP.F16.F32.PACK_AB R70, RZ, R70 ;  /* 0x00000046ff46723e */ /* 0x000fe200000000ff */
[--C-:B------:R-:W-:Y:S01]  /*96e0*/  @P3 IMAD.MOV.U32 R7, RZ, RZ, R13.reuse ;  /* 0x000000ffff073224 */ /* 0x100fe200078e000d */
[----:B------:R-:W-:Y:S01]  /*96f0*/  F2FP.F16.F32.PACK_AB R71, RZ, R71 ;  /* 0x00000047ff47723e */ /* 0x000fe200000000ff */
[----:B------:R-:W-:Y:S01]  /*9700*/  FMUL R81, R81, R154 ;  /* 0x0000009a51517220 */ /* 0x000fe20000400000 */
[----:B------:R-:W-:Y:S01]  /*9710*/  F2FP.F16.F32.PACK_AB R72, RZ, R72 ;  /* 0x00000048ff48723e */ /* 0x000fe200000000ff */
[-C--:B------:R-:W-:Y:S01]  /*9720*/  FMUL R82, R82, R154.reuse ;  /* 0x0000009a52527220 */ /* 0x080fe20000400000 */
[----:B------:R0:W-:Y:S01]  /*9730*/  @P3 STG.E.U16 desc[UR36][R6.64+0x22], R35 ;  /* 0x0000222306003986 */ /* 0x0001e2000c101524 */
        /* <DEDUP_REMOVED lines=11> */
[----:B0-----:R-:W-:Y:S01]  /*97f0*/  @P0 IMAD.MOV.U32 R6, RZ, RZ, R12 ;  /* 0x000000ffff060224 */ /* 0x001fe200078e000c */
[----:B------:R-:W-:Y:S01]  /*9800*/  F2FP.F16.F32.PACK_AB R76, RZ, R76 ;  /* 0x0000004cff4c723e */ /* 0x000fe200000000ff */
[----:B------:R-:W-:Y:S01]  /*9810*/  @P0 IMAD.MOV.U32 R7, RZ, RZ, R13 ;  /* 0x000000ffff070224 */ /* 0x000fe200078e000d */
[----:B------:R-:W-:Y:S01]  /*9820*/  F2FP.F16.F32.PACK_AB R77, RZ, R77 ;  /* 0x0000004dff4d723e */ /* 0x000fe200000000ff */
[----:B------:R-:W-:Y:S01]  /*9830*/  FMUL R86, R86, R154 ;  /* 0x0000009a56567220 */ /* 0x000fe20000400000 */
[----:B------:R-:W-:Y:S01]  /*9840*/  F2FP.F16.F32.PACK_AB R78, RZ, R78 ;  /* 0x0000004eff4e723e */ /* 0x000fe200000000ff */
[----:B------:R-:W-:Y:S01]  /*9850*/  FMUL R87, R87, R154 ;  /* 0x0000009a57577220 */ /* 0x000fe20000400000 */
[----:B------:R0:W-:Y:S01]  /*9860*/  @P0 STG.E.U16 desc[UR36][R6.64+0x30], R38 ;  /* 0x0000302606000986 */ /* 0x0001e2000c101524 */
[----:B------:R-:W-:-:S02]  /*9870*/  ISETP.GT.AND P0, PT, R0, 0x20, P2 ;  /* 0x000000200000780c */ /* 0x000fc40001704270 */
[----:B------:R-:W-:Y:S02]  /*9880*/  F2FP.F16.F32.PACK_AB R79, RZ, R79 ;  /* 0x0000004fff4f723e */ /* 0x000fe400000000ff */
[----:B------:R-:W-:Y:S02]  /*9890*/  F2FP.F16.F32.PACK_AB R80, RZ, R80 ;  /* 0x00000050ff50723e */ /* 0x000fe400000000ff */
[----:B------:R-:W-:Y:S02]  /*98a0*/  F2FP.F16.F32.PACK_AB R81, RZ, R81 ;  /* 0x00000051ff51723e */ /* 0x000fe400000000ff */
[----:B------:R-:W-:Y:S02]  /*98b0*/  F2FP.F16.F32.PACK_AB R82, RZ, R82 ;  /* 0x00000052ff52723e */ /* 0x000fe400000000ff */
[----:B------:R-:W-:Y:S01]  /*98c0*/  F2FP.F16.F32.PACK_AB R83, RZ, R83 ;  /* 0x00000053ff53723e */ /* 0x000fe200000000ff */
[----:B0-----:R-:W-:Y:S01]  /*98d0*/  @P3 IMAD.MOV.U32 R6, RZ, RZ, R12 ;  /* 0x000000ffff063224 */ /* 0x001fe200078e000c */
[----:B------:R-:W-:Y:S01]  /*98e0*/  F2FP.F16.F32.PACK_AB R84, RZ, R84 ;  /* 0x00000054ff54723e */ /* 0x000fe200000000ff */
[----:B------:R-:W-:Y:S01]  /*98f0*/  @P3 IMAD.MOV.U32 R7, RZ, RZ, R13 ;  /* 0x000000ffff073224 */ /* 0x000fe200078e000d */
[----:B------:R-:W-:-:S02]  /*9900*/  F2FP.F16.F32.PACK_AB R85, RZ, R85 ;  /* 0x00000055ff55723e */ /* 0x000fc400000000ff */
[----:B------:R-:W-:Y:S02]  /*9910*/  F2FP.F16.F32.PACK_AB R86, RZ, R86 ;  /* 0x00000056ff56723e */ /* 0x000fe400000000ff */
[----:B------:R0:W-:Y:S01]  /*9920*/  @P3 STG.E.U16 desc[UR36][R6.64+0x32], R39 ;  /* 0x0000322706003986 */ /* 0x0001e2000c101524 */
[C---:B------:R-:W-:Y:S02]  /*9930*/  ISETP.GT.AND P3, PT, R0.reuse, 0x21, P2 ;  /* 0x000000210000780c */ /* 0x040fe40001764270 */
[----:B------:R-:W-:Y:S01]  /*9940*/  F2FP.F16.F32.PACK_AB R87, RZ, R87 ;  /* 0x00000057ff57723e */ /* 0x000fe200000000ff */
[----:B------:R-:W-:Y:S01]  /*9950*/  @P4 STG.E.U16 desc[UR36][R4.64+0x40], R40 ;  /* 0x0000402804004986 */ /* 0x000fe2000c101524 */
[----:B------:R-:W-:-:S03]  /*9960*/  ISETP.GT.AND P4, PT, R0, 0x28, P1 ;  /* 0x000000280000780c */ /* 0x000fc60000f84270 */
[----:B------:R-:W-:Y:S01]  /*9970*/  @P5 STG.E.U16 desc[UR36][R4.64+0x42], R41 ;  /* 0x0000422904005986 */ /* 0x000fe2000c101524 */
[----:B------:R-:W-:Y:S01]  /*9980*/  ISETP.GT.AND P5, PT, R0, 0x29, P1 ;  /* 0x000000290000780c */ /* 0x000fe20000fa4270 */
[----:B0-----:R-:W-:Y:S02]  /*9990*/  @P0 IMAD.MOV.U32 R6, RZ, RZ, R12 ;  /* 0x000000ffff060224 */ /* 0x001fe400078e000c */
[----:B------:R-:W-:-:S05]  /*99a0*/  @P0 IMAD.MOV.U32 R7, RZ, RZ, R13 ;  /* 0x000000ffff070224 */ /* 0x000fca00078e000d */
[----:B------:R0:W-:Y:S01]  /*99b0*/  @P0 STG.E.U16 desc[UR36][R6.64+0x40], R42 ;  /* 0x0000402a06000986 */ /* 0x0001e2000c101524 */
[----:B------:R-:W-:Y:S01]  /*99c0*/  ISETP.GT.AND P0, PT, R0, 0x28, P2 ;  /* 0x000000280000780c */ /* 0x000fe20001704270 */
[----:B0-----:R-:W-:Y:S02]  /*99d0*/  @P3 IMAD.MOV.U32 R6, RZ, RZ, R12 ;  /* 0x000000ffff063224 */ /* 0x001fe400078e000c */
[----:B------:R-:W-:-:S05]  /*99e0*/  @P3 IMAD.MOV.U32 R7, RZ, RZ, R13 ;  /* 0x000000ffff073224 */ /* 0x000fca00078e000d */
[----:B------:R0:W-:Y:S01]  /*99f0*/  @P3 STG.E.U16 desc[UR36][R6.64+0x42], R43 ;  /* 0x0000422b06003986 */ /* 0x0001e2000c101524 */
[----:B------:R-:W-:-:S03]  /*9a00*/  ISETP.GT.AND P3, PT, R0, 0x29, P2 ;  /* 0x000000290000780c */ /* 0x000fc60001764270 */
[----:B------:R-:W-:Y:S01]  /*9a10*/  @P4 STG.E.U16 desc[UR36][R4.64+0x50], R44 ;  /* 0x0000502c04004986 */ /* 0x000fe2000c101524 */
[----:B------:R-:W-:-:S03]  /*9a20*/  ISETP.GT.AND P4, PT, R0, 0x30, P1 ;  /* 0x000000300000780c */ /* 0x000fc60000f84270 */
[----:B------:R-:W-:Y:S01]  /*9a30*/  @P5 STG.E.U16 desc[UR36][R4.64+0x52], R45 ;  /* 0x0000522d04005986 */ /* 0x000fe2000c101524 */
[----:B------:R-:W-:Y:S02]  /*9a40*/  ISETP.GT.AND P5, PT, R0, 0x31, P1 ;  /* 0x000000310000780c */ /* 0x000fe40000fa4270 */
[----:B0-----:R-:W-:Y:S01]  /*9a50*/  @P0 MOV R6, R12 ;  /* 0x0000000c00060202 */ /* 0x001fe20000000f00 */
        /* <DEDUP_REMOVED lines=102> */
[C---:B------:R-:W-:Y:S02]  /*a0c0*/  ISETP.GT.AND P3, PT, R0.reuse, 0x78, P1 ;  /* 0x000000780000780c */ /* 0x040fe40000f64270 */
[C---:B------:R-:W-:Y:S01]  /*a0d0*/  ISETP.GT.AND P1, PT, R0.reuse, 0x79, P1 ;  /* 0x000000790000780c */ /* 0x040fe20000f24270 */
[----:B------:R-:W-:Y:S01]  /*a0e0*/  @P4 STG.E.U16 desc[UR36][R4.64+0xe0], R80 ;  /* 0x0000e05004004986 */ /* 0x000fe2000c101524 */
[----:B------:R-:W-:-:S03]  /*a0f0*/  ISETP.GT.AND P4, PT, R0, 0x71, P2 ;  /* 0x000000710000780c */ /* 0x000fc60001784270 */
[----:B------:R-:W-:Y:S01]  /*a100*/  @P5 STG.E.U16 desc[UR36][R4.64+0xe2], R81 ;  /* 0x0000e25104005986 */ /* 0x000fe2000c101524 */
[C---:B------:R-:W-:Y:S02]  /*a110*/  ISETP.GT.AND P5, PT, R0.reuse, 0x78, P2 ;  /* 0x000000780000780c */ /* 0x040fe400017a4270 */
[----:B------:R-:W-:Y:S01]  /*a120*/  ISETP.GT.AND P2, PT, R0, 0x79, P2 ;  /* 0x000000790000780c */ /* 0x000fe20001744270 */
[----:B0-----:R-:W-:Y:S01]  /*a130*/  @P0 IMAD.MOV.U32 R7, RZ, RZ, R13 ;  /* 0x000000ffff070224 */ /* 0x001fe200078e000d */
[----:B------:R-:W-:-:S05]  /*a140*/  @P0 MOV R6, R12 ;  /* 0x0000000c00060202 */ /* 0x000fca0000000f00 */
[----:B------:R0:W-:Y:S02]  /*a150*/  @P0 STG.E.U16 desc[UR36][R6.64+0xe0], R82 ;  /* 0x0000e05206000986 */ /* 0x0001e4000c101524 */
[----:B0-----:R-:W-:Y:S02]  /*a160*/  @P4 IMAD.MOV.U32 R6, RZ, RZ, R12 ;  /* 0x000000ffff064224 */ /* 0x001fe400078e000c */
[----:B------:R-:W-:-:S05]  /*a170*/  @P4 IMAD.MOV.U32 R7, RZ, RZ, R13 ;  /* 0x000000ffff074224 */ /* 0x000fca00078e000d */
[----:B------:R-:W-:Y:S04]  /*a180*/  @P4 STG.E.U16 desc[UR36][R6.64+0xe2], R83 ;  /* 0x0000e25306004986 */ /* 0x000fe8000c101524 */
[----:B------:R-:W-:Y:S04]  /*a190*/  @P3 STG.E.U16 desc[UR36][R4.64+0xf0], R84 ;  /* 0x0000f05404003986 */ /* 0x000fe8000c101524 */
[----:B------:R0:W-:Y:S02]  /*a1a0*/  @P1 STG.E.U16 desc[UR36][R4.64+0xf2], R85 ;  /* 0x0000f25504001986 */ /* 0x0001e4000c101524 */
[----:B0-----:R-:W-:-:S02]  /*a1b0*/  @P5 IMAD.MOV.U32 R4, RZ, RZ, R12 ;  /* 0x000000ffff045224 */ /* 0x001fc400078e000c */
[----:B------:R-:W-:-:S05]  /*a1c0*/  @P5 IMAD.MOV.U32 R5, RZ, RZ, R13 ;  /* 0x000000ffff055224 */ /* 0x000fca00078e000d */
[----:B------:R0:W-:Y:S04]  /*a1d0*/  @P5 STG.E.U16 desc[UR36][R4.64+0xf0], R86 ;  /* 0x0000f05604005986 */ /* 0x0001e8000c101524 */
[----:B------:R0:W-:Y:S02]  /*a1e0*/  @P2 STG.E.U16 desc[UR36][R12.64+0xf2], R87 ;  /* 0x0000f2570c002986 */ /* 0x0001e4000c101524 */
.L_x_281:
[----:B------:R-:W-:Y:S05]  /*a1f0*/  BSYNC B0 ;  /* 0x0000000000007941 */ /* 0x000fea0003800000 */
.L_x_29:
[----:B------:R-:W-:Y:S01]  /*a200*/  ULDC UR4, c[0x0][0xc] ;  /* 0x0000030000047ab9 */ /* 0x000fe20000000800 */
[----:B------:R-:W-:Y:S01]  /*a210*/  ULDC UR5, c[0x0][0x10] ;  /* 0x0000040000057ab9 */ /* 0x000fe20000000800 */
[----:B0-----:R-:W0:Y:S01]  /*a220*/  LDC R3, c[0x0][0x14] ;  /* 0x00000500ff037b82 */ /* 0x001e220000000800 */
[----:B------:R-:W-:Y:S01]  /*a230*/  UIMAD.WIDE.U32 UR4, UR4, UR5, URZ ;  /* 0x00000005040472a5 */ /* 0x000fe2000f8e003f */
[----:B------:R-:W-:Y:S01]  /*a240*/  PRMT R0, RZ, 0x7610, R0 ;  /* 0x00007610ff007816 */ /* 0x000fe20000000000 */
[----:B------:R-:W-:Y:S02]  /*a250*/  IMAD.MOV.U32 R153, RZ, RZ, -0x1 ;  /* 0xffffffffff997424 */ /* 0x000fe400078e00ff */
[----:B------:R-:W-:Y:S02]  /*a260*/  IMAD.MOV.U32 R23, RZ, RZ, -0x1 ;  /* 0xffffffffff177424 */ /* 0x000fe400078e00ff */
[----:B0-----:R-:W-:-:S04]  /*a270*/  IMAD.WIDE.U32 R16, R3, UR4, R16 ;  /* 0x0000000403107c25 */ /* 0x001fc8000f8e0010 */
[----:B------:R-:W-:Y:S01]  /*a280*/  IMAD R3, R3, UR5, RZ ;  /* 0x0000000503037c24 */ /* 0x000fe2000f8e02ff */
[----:B------:R-:W-:Y:S02]  /*a290*/  ULDC.64 UR4, c[0x0][0x650] ;  /* 0x0001940000047ab9 */ /* 0x000fe40000000a00 */
[----:B------:R-:W-:Y:S01]  /*a2a0*/  ISETP.GE.U32.AND P0, PT, R16, UR4, PT ;  /* 0x0000000410007c0c */ /* 0x000fe2000bf06070 */
[----:B------:R-:W-:-:S05]  /*a2b0*/  IMAD.IADD R17, R17, 0x1, R3 ;  /* 0x0000000111117824 */ /* 0x000fca00078e0203 */
[----:B------:R-:W-:-:S13]  /*a2c0*/  ISETP.GE.U32.AND.EX P0, PT, R17, UR5, PT, P0 ;  /* 0x0000000511007c0c */ /* 0x000fda000bf06100 */
[----:B------:R-:W-:Y:S05]  /*a2d0*/  @P0 BRA `(.L_x_282) ;  /* 0x0000000400640947 */ /* 0x000fea0003800000 */
[----:B------:R-:W0:Y:S01]  /*a2e0*/  S2R R12, SR_CTAID.X ;  /* 0x00000000000c7919 */ /* 0x000e220000002500 */
[----:B-12---:R-:W1:Y:S01]  /*a2f0*/  LDC.64 R10, c[0x0][0x628] ;  /* 0x00018a00ff0a7b82 */ /* 0x006e620000000a00 */
[----:B------:R-:W-:Y:S01]  /*a300*/  ULDC UR4, c[0x0][0x150] ;  /* 0x0000540000047ab9 */ /* 0x000fe20000000800 */
[----:B------:R-:W-:Y:S01]  /*a310*/  IMAD.MOV.U32 R8, RZ, RZ, R16 ;  /* 0x000000ffff087224 */ /* 0x000fe200078e0010 */
[----:B------:R-:W2:Y:S01]  /*a320*/  S2R R24, SR_CTAID.Y ;  /* 0x0000000000187919 */ /* 0x000ea20000002600 */
[----:B------:R-:W-:-:S04]  /*a330*/  IMAD.MOV.U32 R9, RZ, RZ, R17 ;  /* 0x000000ffff097224 */ /* 0x000fc800078e0011 */
[----:B------:R-:W2:Y:S08]  /*a340*/  LDC R21, c[0x0][0x144] ;  /* 0x00005100ff157b82 */ /* 0x000eb00000000800 */
[----:B------:R-:W2:Y:S08]  /*a350*/  LDC R0, c[0x0][0x630] ;  /* 0x00018c00ff007b82 */ /* 0x000eb00000000800 */
[----:B------:R-:W2:Y:S01]  /*a360*/  LDC.64 R14, c[0x0][0x620] ;  /* 0x00018800ff0e7b82 */ /* 0x000ea20000000a00 */
[----:B-1----:R-:W-:-:S04]  /*a370*/  ISETP.NE.U32.AND P0, PT, R10, RZ, PT ;  /* 0x000000ff0a00720c */ /* 0x002fc80003f05070 */
[----:B------:R-:W-:Y:S02]  /*a380*/  ISETP.NE.AND.EX P0, PT, R11, RZ, PT, P0 ;  /* 0x000000ff0b00720c */ /* 0x000fe40003f05300 */
[----:B0-----:R-:W-:-:S05]  /*a390*/  I2FP.F32.U32 R3, R12 ;  /* 0x0000000c00037245 */ /* 0x001fca0000201000 */
[----:B------:R-:W-:-:S04]  /*a3a0*/  FMUL R3, R3, UR4 ;  /* 0x0000000403037c20 */ /* 0x000fc80008400000 */
[----:B------:R0:W1:Y:S02]  /*a3b0*/  F2I.U32.TRUNC.NTZ R20, R3 ;  /* 0x0000000300147305 */ /* 0x000064000020f000 */
[----:B------:R-:W-:Y:S05]  /*a3c0*/  @!P0 BRA `(.L_x_283) ;  /* 0x0000000000288947 */ /* 0x000fea0003800000 */
[----:B0-----:R-:W0:Y:S02]  /*a3d0*/  LDC R3, c[0x0][0x634] ;  /* 0x00018d00ff037b82 */ /* 0x001e240000000800 */
[----:B0-----:R-:W-:-:S05]  /*a3e0*/  IADD3 R3, P0, R16, R3, RZ ;  /* 0x0000000310037210 */ /* 0x001fca0007f1e0ff */
        /* <DEDUP_REMOVED lines=8> */
.L_x_283:
[----:B------:R-:W3:Y:S01]  /*a470*/  LDC.64 R28, c[0x0][0x640] ;  /* 0x00019000ff1c7b82 */ /* 0x000ee20000000a00 */
[-CC-:B--2---:R-:W-:Y:S01]  /*a480*/  SHF.R.U64 R23, R8, R0.reuse, R9.reuse ;  /* 0x0000000008177219 */ /* 0x184fe20000001209 */
[----:B-1----:R-:W-:Y:S01]  /*a490*/  IMAD.MOV R20, RZ, RZ, -R20 ;  /* 0x000000ffff147224 */ /* 0x002fe200078e0a14 */
[----:B------:R-:W-:Y:S01]  /*a4a0*/  SHF.R.U32.HI R0, RZ, R0, R9 ;  /* 0x00000000ff007219 */ /* 0x000fe20000011609 */
[----:B------:R-:W-:Y:S01]  /*a4b0*/  ULDC UR4, c[0x0][0x154] ;  /* 0x0000550000047ab9 */ /* 0x000fe20000000800 */
[----:B0-----:R-:W-:Y:S01]  /*a4c0*/  IADD3 R3, P0, RZ, -R23, RZ ;  /* 0x80000017ff037210 */ /* 0x001fe20007f1e0ff */
[----:B------:R-:W-:Y:S02]  /*a4d0*/  IMAD R21, R21, R20, R12 ;  /* 0x0000001415157224 */ /* 0x000fe400078e020c */
[----:B------:R-:W0:Y:S01]  /*a4e0*/  LDC R6, c[0x0][0x618] ;  /* 0x00018600ff067b82 */ /* 0x000e220000000800 */
[----:B------:R-:W-:Y:S02]  /*a4f0*/  IMAD.MOV.U32 R7, RZ, RZ, 0x1 ;  /* 0x00000001ff077424 */ /* 0x000fe400078e00ff */
[----:B------:R-:W-:-:S04]  /*a500*/  IMAD.X R5, RZ, RZ, ~R0, P0 ;  /* 0x000000ffff057224 */ /* 0x000fc800000e0e00 */
[-C--:B------:R-:W-:Y:S01]  /*a510*/  IMAD R0, R5, R14.reuse, RZ ;  /* 0x0000000e05007224 */ /* 0x080fe200078e02ff */
[----:B------:R-:W1:Y:S01]  /*a520*/  LDC R8, c[0x0][0x608] ;  /* 0x00018200ff087b82 */ /* 0x000e620000000800 */
[----:B------:R-:W-:-:S04]  /*a530*/  IMAD.WIDE.U32 R4, R3, R14, R16 ;  /* 0x0000000e03047225 */ /* 0x000fc800078e0010 */
[----:B------:R-:W-:Y:S01]  /*a540*/  IMAD R3, R3, R15, R0 ;  /* 0x0000000f03037224 */ /* 0x000fe200078e0200 */
[----:B------:R-:W-:Y:S02]  /*a550*/  I2FP.F32.U32 R0, R24 ;  /* 0x0000001800007245 */ /* 0x000fe40000201000 */
[----:B------:R-:W2:Y:S01]  /*a560*/  LDC R26, c[0x0][0x658] ;  /* 0x00019600ff1a7b82 */ /* 0x000ea20000000800 */
[----:B------:R-:W-:Y:S01]  /*a570*/  IMAD.IADD R3, R5, 0x1, R3 ;  /* 0x0000000105037824 */ /* 0x000fe200078e0203 */
[----:B---3--:R-:W-:Y:S01]  /*a580*/  ISETP.NE.U32.AND P0, PT, R28, RZ, PT ;  /* 0x000000ff1c00720c */ /* 0x008fe20003f05070 */
[----:B------:R-:W-:Y:S01]  /*a590*/  FMUL R0, R0, UR4 ;  /* 0x0000000400007c20 */ /* 0x000fe20008400000 */
[----:B------:R-:W-:Y:S02]  /*a5a0*/  IMAD.MOV.U32 R5, RZ, RZ, -0x1 ;  /* 0xffffffffff057424 */ /* 0x000fe400078e00ff */
[----:B------:R-:W-:Y:S01]  /*a5b0*/  ISETP.NE.AND.EX P0, PT, R29, RZ, PT, P0 ;  /* 0x000000ff1d00720c */ /* 0x000fe20003f05300 */
[----:B------:R3:W2:Y:S01]  /*a5c0*/  F2I.U32.TRUNC.NTZ R13, R0 ;  /* 0x00000000000d7305 */ /* 0x0006a2000020f000 */
[----:B------:R-:W3:Y:S01]  /*a5d0*/  LDC R15, c[0x0][0x148] ;  /* 0x00005200ff0f7b82 */ /* 0x000ee20000000800 */
[----:B0-----:R-:W-:-:S02]  /*a5e0*/  SHF.R.U64 R12, R4, R6, R3 ;  /* 0x00000006040c7219 */ /* 0x001fc40000001203 */
[----:B------:R-:W-:-:S05]  /*a5f0*/  SHF.R.U32.HI R3, RZ, R6, R3 ;  /* 0x00000006ff037219 */ /* 0x000fca0000011603 */
[----:B------:R-:W0:Y:S01]  /*a600*/  LDC R20, c[0x0][0x600] ;  /* 0x00018000ff147b82 */ /* 0x000e220000000800 */
[-CC-:B-1----:R-:W-:Y:S02]  /*a610*/  SHF.R.U64 R10, R12, R8.reuse, R3.reuse ;  /* 0x000000080c0a7219 */ /* 0x182fe40000001203 */
[----:B------:R-:W-:-:S05]  /*a620*/  SHF.R.U32.HI R3, RZ, R8, R3 ;  /* 0x00000008ff037219 */ /* 0x000fca0000011603 */
[----:B------:R-:W1:Y:S01]  /*a630*/  LDC R27, c[0x0][0x648] ;  /* 0x00019200ff1b7b82 */ /* 0x000e620000000800 */
[-C--:B--2---:R-:W-:Y:S02]  /*a640*/  SHF.L.U32 R4, R5, R26.reuse, RZ ;  /* 0x0000001a05047219 */ /* 0x084fe400000006ff */
[--C-:B------:R-:W-:Y:S02]  /*a650*/  SHF.R.U64 R14, R10, R26, R3.reuse ;  /* 0x0000001a0a0e7219 */ /* 0x100fe40000001203 */
[----:B------:R-:W-:Y:S02]  /*a660*/  LOP3.LUT R25, RZ, R4, RZ, 0x33, !PT ;  /* 0x00000004ff197212 */ /* 0x000fe400078e33ff */
[-C--:B------:R-:W-:Y:S01]  /*a670*/  SHF.R.U32.HI R5, RZ, R26.reuse, R3 ;  /* 0x0000001aff057219 */ /* 0x080fe20000011603 */
[----:B------:R-:W2:Y:S01]  /*a680*/  LDC R30, c[0x0][0x638] ;  /* 0x00018e00ff1e7b82 */ /* 0x000ea20000000800 */
[----:B------:R-:W-:Y:S01]  /*a690*/  SHF.L.U32 R152, R7, R26, RZ ;  /* 0x0000001a07987219 */ /* 0x000fe200000006ff */
[----:B------:R-:W-:-:S06]  /*a6a0*/  IMAD.MOV.U32 R4, RZ, RZ, R14 ;  /* 0x000000ffff047224 */ /* 0x000fcc00078e000e */
[----:B------:R-:W0:Y:S01]  /*a6b0*/  LDC R31, c[0x0][0x610] ;  /* 0x00018400ff1f7b82 */ /* 0x000e220000000800 */
[----:B------:R-:W-:Y:S05]  /*a6c0*/  @!P0 BRA `(.L_x_284) ;  /* 0x0000000000288947 */ /* 0x000fea0003800000 */
[----:B------:R-:W4:Y:S02]  /*a6d0*/  LDC R3, c[0x0][0x64c] ;  /* 0x00019300ff037b82 */ /* 0x000f240000000800 */
[----:B----4-:R-:W-:-:S05]  /*a6e0*/  IADD3 R3, P0, R14, R3, RZ ;  /* 0x000000030e037210 */ /* 0x010fca0007f1e0ff */
        /* <DEDUP_REMOVED lines=8> */
.L_x_284:
[----:B------:R-:W-:Y:S01]  /*a770*/  ISETP.NE.AND P0, PT, R2, 0x1, PT ;  /* 0x000000010200780c */ /* 0x000fe20003f05270 */
[----:B------:R-:W-:Y:S01]  /*a780*/  IMAD.MOV R13, RZ, RZ, -R13 ;  /* 0x000000ffff0d7224 */ /* 0x000fe200078e0a0d */
[----:B-1-3--:R-:W-:Y:S01]  /*a790*/  SHF.R.U64 R0, R4, R27, R5 ;  /* 0x0000001b04007219 */ /* 0x00afe20000001205 */
[----:B------:R-:W-:Y:S01]  /*a7a0*/  IMAD.MOV.U32 R4, RZ, RZ, 0x1 ;  /* 0x00000001ff047424 */ /* 0x000fe200078e00ff */
[----:B------:R-:W-:Y:S02]  /*a7b0*/  LOP3.LUT R5, R10, R25, RZ, 0xc0, !PT ;  /* 0x000000190a057212 */ /* 0x000fe400078ec0ff */
[----:B0-----:R-:W-:Y:S01]  /*a7c0*/  IADD3 R7, R20, -0x1, RZ ;  /* 0xffffffff14077810 */ /* 0x001fe20007ffe0ff */
[----:B------:R-:W-:Y:S02]  /*a7d0*/  IMAD.MOV R3, RZ, RZ, -R0 ;  /* 0x000000ffff037224 */ /* 0x000fe400078e0a00 */
[----:B------:R-:W-:Y:S01]  /*a7e0*/  IMAD R152, R152, R0, R5 ;  /* 0x0000000098987224 */ /* 0x000fe200078e0205 */
[----:B------:R-:W-:Y:S01]  /*a7f0*/  LOP3.LUT R5, R12, R7, RZ, 0xc0, !PT ;  /* 0x000000070c057212 */ /* 0x000fe200078ec0ff */
[----:B--2---:R-:W-:-:S02]  /*a800*/  IMAD R0, R3, R30, R14 ;  /* 0x0000001e03007224 */ /* 0x004fc400078e020e */
[----:B------:R-:W-:Y:S02]  /*a810*/  @P0 IMAD R21, R15, R13, R24 ;  /* 0x0000000d0f150224 */ /* 0x000fe400078e0218 */
[----:B------:R-:W-:Y:S01]  /*a820*/  IMAD R3, R0, R20, R5 ;  /* 0x0000001400037224 */ /* 0x000fe200078e0205 */
[----:B------:R-:W-:Y:S01]  /*a830*/  PRMT R0, R4, 0x7610, R0 ;  /* 0x0000761004007816 */ /* 0x000fe20000000000 */
[----:B------:R-:W-:-:S05]  /*a840*/  IMAD R152, R152, R31, R21 ;  /* 0x0000001f98987224 */ /* 0x000fca00078e0215 */
[----:B------:R-:W-:Y:S02]  /*a850*/  SEL R153, R3, R152, !P0 ;  /* 0x0000009803997207 */ /* 0x000fe40004000000 */
[----:B------:R-:W-:-:S07]  /*a860*/  SEL R152, R152, R3, !P0 ;  /* 0x0000000398987207 */ /* 0x000fce0004000000 */
.L_x_282:
[----:B------:R-:W-:-:S13]  /*a870*/  LOP3.LUT P0, RZ, R0, 0xff, RZ, 0xc0, !PT ;  /* 0x000000ff00ff7812 */ /* 0x000fda000780c0ff */
[----:B------:R-:W-:Y:S05]  /*a880*/  @P0 BRA `(.L_x_285) ;  /* 0xffffff6800240947 */ /* 0x000fea000383ffff */
[----:B------:R-:W-:Y:S05]  /*a890*/  EXIT ;  /* 0x000000000000794d */ /* 0x000fea0003800000 */
.L_x_4:
[----:B0-----:R-:W-:Y:S01]  /*a8a0*/  ULDC.64 UR4, c[0x0][0x650] ;  /* 0x0001940000047ab9 */ /* 0x001fe20000000a00 */
        /* <DEDUP_REMOVED lines=8> */
[----:B------:R-:W-:Y:S02]  /*a930*/  IMAD.MOV.U32 R10, RZ, RZ, R16 ;  /* 0x000000ffff0a7224 */ /* 0x000fe400078e0010 */
[----:B------:R-:W-:-:S05]  /*a940*/  IMAD.MOV.U32 R11, RZ, RZ, R17 ;  /* 0x000000ffff0b7224 */ /* 0x000fca00078e0011 */
        /* <DEDUP_REMOVED lines=15> */
.L_x_287:
[--C-:B------:R-:W-:Y:S01]  /*aa40*/  SHF.R.U64 R12, R10, R14, R11.reuse ;  /* 0x0000000e0a0c7219 */ /* 0x100fe2000000120b */
[----:B------:R-:W0:Y:S01]  /*aa50*/  LDC R22, c[0x0][0x618] ;  /* 0x00018600ff167b82 */ /* 0x000e220000000800 */
[----:B------:R-:W-:Y:S01]  /*aa60*/  I2FP.F32.U32 R6, R4 ;  /* 0x0000000400067245 */ /* 0x000fe20000201000 */
[----:B------:R-:W-:Y:S01]  /*aa70*/  ULDC UR4, c[0x0][0x150] ;  /* 0x0000540000047ab9 */ /* 0x000fe20000000800 */
[----:B------:R-:W-:Y:S02]  /*aa80*/  SHF.R.U32.HI R5, RZ, R14, R11 ;  /* 0x0000000eff057219 */ /* 0x000fe4000001160b */
[----:B------:R-:W-:Y:S01]  /*aa90*/  IADD3 R9, P0, RZ, -R12, RZ ;  /* 0x8000000cff097210 */ /* 0x000fe20007f1e0ff */
[----:B------:R-:W-:Y:S01]  /*aaa0*/  FMUL R11, R6, UR4 ;  /* 0x00000004060b7c20 */ /* 0x000fe20008400000 */
[----:B------:R-:W-:Y:S01]  /*aab0*/  ULDC UR4, c[0x0][0x154] ;  /* 0x0000550000047ab9 */ /* 0x000fe20000000800 */
[----:B------:R-:W1:Y:S02]  /*aac0*/  LDC.64 R24, c[0x0][0x640] ;  /* 0x00019000ff187b82 */ /* 0x000e640000000a00 */
[----:B------:R-:W-:-:S02]  /*aad0*/  IMAD.X R5, RZ, RZ, ~R5, P0 ;  /* 0x000000ffff057224 */ /* 0x000fc400000e0e05 */
[----:B------:R-:W2:Y:S01]  /*aae0*/  F2I.U32.TRUNC.NTZ R11, R11 ;  /* 0x0000000b000b7305 */ /* 0x000ea2000020f000 */
[----:B------:R-:W-:-:S03]  /*aaf0*/  IMAD.WIDE.U32 R6, R9, R20, R16 ;  /* 0x0000001409067225 */ /* 0x000fc600078e0010 */
[----:B------:R-:W3:Y:S01]  /*ab00*/  LDC R13, c[0x0][0x144] ;  /* 0x00005100ff0d7b82 */ /* 0x000ee20000000800 */
[----:B------:R-:W-:-:S04]  /*ab10*/  IMAD R8, R5, R20, RZ ;  /* 0x0000001405087224 */ /* 0x000fc800078e02ff */
[----:B------:R-:W-:Y:S02]  /*ab20*/  IMAD R5, R9, R21, R8 ;  /* 0x0000001509057224 */ /* 0x000fe400078e0208 */
[----:B------:R-:W-:Y:S01]  /*ab30*/  IMAD.MOV.U32 R8, RZ, RZ, -0x1 ;  /* 0xffffffffff087424 */ /* 0x000fe200078e00ff */
[----:B------:R-:W4:Y:S02]  /*ab40*/  LDC R14, c[0x0][0x608] ;  /* 0x00018200ff0e7b82 */ /* 0x000f240000000800 */
[----:B------:R-:W-:Y:S02]  /*ab50*/  IADD3 R5, R7, R5, RZ ;  /* 0x0000000507057210 */ /* 0x000fe40007ffe0ff */
[----:B------:R-:W-:Y:S02]  /*ab60*/  I2FP.F32.U32 R7, R3 ;  /* 0x0000000300077245 */ /* 0x000fe40000201000 */
[-C--:B0-----:R-:W-:Y:S01]  /*ab70*/  SHF.R.U64 R10, R6, R22.reuse, R5 ;  /* 0x00000016060a7219 */ /* 0x081fe20000001205 */
[----:B--2---:R-:W-:Y:S01]  /*ab80*/  IMAD.MOV R6, RZ, RZ, -R11 ;  /* 0x000000ffff067224 */ /* 0x004fe200078e0a0b */
[----:B------:R-:W0:Y:S01]  /*ab90*/  LDC R9, c[0x0][0x658] ;  /* 0x00019600ff097b82 */ /* 0x000e220000000800 */
[----:B-1----:R-:W-:Y:S01]  /*aba0*/  ISETP.NE.U32.AND P0, PT, R24, RZ, PT ;  /* 0x000000ff1800720c */ /* 0x002fe20003f05070 */
[----:B------:R-:W-:Y:S01]  /*abb0*/  FMUL R7, R7, UR4 ;  /* 0x0000000407077c20 */ /* 0x000fe20008400000 */
[----:B------:R-:W-:-:S02]  /*abc0*/  SHF.R.U32.HI R5, RZ, R22, R5 ;  /* 0x00000016ff057219 */ /* 0x000fc40000011605 */
[----:B------:R-:W-:-:S03]  /*abd0*/  ISETP.NE.AND.EX P0, PT, R25, RZ, PT, P0 ;  /* 0x000000ff1900720c */ /* 0x000fc60003f05300 */
[----:B------:R-:W1:Y:S01]  /*abe0*/  LDC R20, c[0x0][0x148] ;  /* 0x00005200ff147b82 */ /* 0x000e620000000800 */
[----:B---3--:R-:W-:Y:S02]  /*abf0*/  IMAD R23, R13, R6, R4 ;  /* 0x000000060d177224 */ /* 0x008fe400078e0204 */
[----:B------:R-:W-:-:S05]  /*ac00*/  IMAD.MOV.U32 R6, RZ, RZ, 0x1 ;  /* 0x00000001ff067424 */ /* 0x000fca00078e00ff */
[----:B------:R-:W2:Y:S01]  /*ac10*/  LDC R21, c[0x0][0x600] ;  /* 0x00018000ff157b82 */ /* 0x000ea20000000800 */
[-CC-:B----4-:R-:W-:Y:S02]  /*ac20*/  SHF.R.U64 R13, R10, R14.reuse, R5.reuse ;  /* 0x0000000e0a0d7219 */ /* 0x190fe40000001205 */
[----:B------:R-:W-:Y:S02]  /*ac30*/  SHF.R.U32.HI R4, RZ, R14, R5 ;  /* 0x0000000eff047219 */ /* 0x000fe40000011605 */
[----:B------:R3:W4:Y:S03]  /*ac40*/  F2I.U32.TRUNC.NTZ R14, R7 ;  /* 0x00000007000e7305 */ /* 0x000726000020f000 */
[----:B------:R-:W1:Y:S01]  /*ac50*/  LDC R26, c[0x0][0x648] ;  /* 0x00019200ff1a7b82 */ /* 0x000e620000000800 */
[-C--:B0-----:R-:W-:Y:S02]  /*ac60*/  SHF.R.U64 R15, R13, R9.reuse, R4 ;  /* 0x000000090d0f7219 */ /* 0x081fe40000001204 */
[----:B------:R-:W-:-:S02]  /*ac70*/  SHF.L.U32 R8, R8, R9, RZ ;  /* 0x0000000908087219 */ /* 0x000fc400000006ff */
[-C--:B------:R-:W-:Y:S01]  /*ac80*/  SHF.R.U32.HI R5, RZ, R9.reuse, R4 ;  /* 0x00000009ff057219 */ /* 0x080fe20000011604 */
[----:B------:R-:W-:Y:S01]  /*ac90*/  IMAD.MOV.U32 R4, RZ, RZ, R15 ;  /* 0x000000ffff047224 */ /* 0x000fe200078e000f */
[----:B------:R-:W-:Y:S01]  /*aca0*/  SHF.L.U32 R22, R6, R9, RZ ;  /* 0x0000000906167219 */ /* 0x000fe200000006ff */
[----:B------:R-:W0:Y:S01]  /*acb0*/  LDC R27, c[0x0][0x638] ;  /* 0x00018e00ff1b7b82 */ /* 0x000e220000000800 */
[----:B------:R-:W-:-:S07]  /*acc0*/  LOP3.LUT R28, RZ, R8, RZ, 0x33, !PT ;  /* 0x00000008ff1c7212 */ /* 0x000fce00078e33ff */
[----:B------:R-:W0:Y:S01]  /*acd0*/  LDC R29, c[0x0][0x610] ;  /* 0x00018400ff1d7b82 */ /* 0x000e220000000800 */
[----:B---34-:R-:W-:Y:S05]  /*ace0*/  @!P0 BRA `(.L_x_288) ;  /* 0x0000000000288947 */ /* 0x018fea0003800000 */
[----:B------:R-:W3:Y:S02]  /*acf0*/  LDC R4, c[0x0][0x64c] ;  /* 0x00019300ff047b82 */ /* 0x000ee40000000800 */
[----:B---3--:R-:W-:-:S05]  /*ad00*/  IADD3 R9, P0, R15, R4, RZ ;  /* 0x000000040f097210 */ /* 0x008fca0007f1e0ff */
        /* <DEDUP_REMOVED lines=8> */
.L_x_288:
[----:B------:R-:W-:Y:S01]  /*ad90*/  ISETP.NE.AND P0, PT, R2, 0x1, PT ;  /* 0x000000010200780c */ /* 0x000fe20003f05270 */
[----:B--2---:R-:W-:Y:S01]  /*ada0*/  VIADD R7, R21, 0xffffffff ;  /* 0xffffffff15077836 */ /* 0x004fe20000000000 */
[----:B-1----:R-:W-:Y:S01]  /*adb0*/  SHF.R.U64 R5, R4, R26, R5 ;  /* 0x0000001a04057219 */ /* 0x002fe20000001205 */
[----:B------:R-:W-:Y:S01]  /*adc0*/  IMAD.MOV R14, RZ, RZ, -R14 ;  /* 0x000000ffff0e7224 */ /* 0x000fe200078e0a0e */
[----:B------:R-:W-:Y:S02]  /*add0*/  LOP3.LUT R4, R13, R28, RZ, 0xc0, !PT ;  /* 0x0000001c0d047212 */ /* 0x000fe400078ec0ff */
[----:B------:R-:W-:Y:S01]  /*ade0*/  LOP3.LUT R10, R10, R7, RZ, 0xc0, !PT ;  /* 0x000000070a0a7212 */ /* 0x000fe200078ec0ff */
[----:B------:R-:W-:Y:S01]  /*adf0*/  IMAD.MOV R6, RZ, RZ, -R5 ;  /* 0x000000ffff067224 */ /* 0x000fe200078e0a05 */
[----:B------:R-:W-:Y:S01]  /*ae00*/  MOV R8, R12 ;  /* 0x0000000c00087202 */ /* 0x000fe20000000f00 */
[----:B------:R-:W-:-:S04]  /*ae10*/  IMAD R4, R22, R5, R4 ;  /* 0x0000000516047224 */ /* 0x000fc800078e0204 */
[----:B------:R-:W-:Y:S02]  /*ae20*/  @P0 IMAD R23, R20, R14, R3 ;  /* 0x0000000e14170224 */ /* 0x000fe400078e0203 */
[----:B0-----:R-:W-:Y:S02]  /*ae30*/  IMAD R3, R6, R27, R15 ;  /* 0x0000001b06037224 */ /* 0x001fe400078e020f */
[----:B------:R-:W-:Y:S02]  /*ae40*/  IMAD R7, R4, R29, R23 ;  /* 0x0000001d04077224 */ /* 0x000fe400078e0217 */
[----:B------:R-:W-:Y:S02]  /*ae50*/  IMAD R4, R3, R21, R10 ;  /* 0x0000001503047224 */ /* 0x000fe400078e020a */
[----:B------:R-:W-:-:S03]  /*ae60*/  IMAD.MOV.U32 R6, RZ, RZ, 0x1 ;  /* 0x00000001ff067424 */ /* 0x000fc600078e00ff */
[----:B------:R-:W-:Y:S02]  /*ae70*/  SEL R9, R4, R7, !P0 ;  /* 0x0000000704097207 */ /* 0x000fe40004000000 */
[----:B------:R-:W-:-:S07]  /*ae80*/  SEL R7, R7, R4, !P0 ;  /* 0x0000000407077207 */ /* 0x000fce0004000000 */
.L_x_286:
[----:B------:R-:W-:-:S08]  /*ae90*/  NOP ;  /* 0x0000000000007918 */ /* 0x000fd00000000000 */
[----:B------:R-:W0:-:S00]  /*aea0*/  USETMAXREG.DEALLOC.CTAPOOL 0x28 ;  /* 0x00000028000079c8 */ /* 0x000e0000080e0500 */
[----:B0-----:R-:W-:-:S13]  /*aeb0*/  ISETP.NE.AND P0, PT, R0, RZ, PT ;  /* 0x000000ff0000720c */ /* 0x001fda0003f05270 */
[----:B------:R-:W-:Y:S05]  /*aec0*/  @P0 EXIT ;  /* 0x000000000000094d */ /* 0x000fea0003800000 */
[----:B------:R-:W-:Y:S01]  /*aed0*/  LOP3.LUT P0, RZ, R6, 0xff, RZ, 0xc0, !PT ;  /* 0x000000ff06ff7812 */ /* 0x000fe2000780c0ff */
[----:B------:R-:W-:Y:S02]  /*aee0*/  IMAD.MOV.U32 R0, RZ, RZ, 0x1 ;  /* 0x00000001ff007424 */ /* 0x000fe400078e00ff */
[----:B------:R-:W-:-:S10]  /*aef0*/  IMAD.MOV.U32 R12, RZ, RZ, RZ ;  /* 0x000000ffff0c7224 */ /* 0x000fd400078e00ff */
[----:B------:R-:W-:Y:S05]  /*af00*/  @!P0 BRA `(.L_x_289) ;  /* 0x0000000c00308947 */ /* 0x000fea0003800000 */
[----:B------:R-:W0:Y:S01]  /*af10*/  LDC R0, c[0x0][0x28c] ;  /* 0x0000a300ff007b82 */ /* 0x000e220000000800 */
[----:B------:R-:W-:Y:S01]  /*af20*/  ULDC UR5, c[0x0][0x600] ;  /* 0x0001800000057ab9 */ /* 0x000fe20000000800 */
[----:B------:R-:W-:Y:S01]  /*af30*/  ULDC UR4, c[0x0][0xc] ;  /* 0x0000030000047ab9 */ /* 0x000fe20000000800 */
[----:B------:R-:W-:Y:S01]  /*af40*/  UIADD3 UR16, UR5, -0x1, URZ ;  /* 0xffffffff05107890 */ /* 0x000fe2000fffe03f */
[C---:B------:R-:W-:Y:S01]  /*af50*/  LOP3.LUT P2, RZ, R18.reuse, 0x7f, RZ, 0xc0, !PT ;  /* 0x0000007f12ff7812 */ /* 0x040fe2000784c0ff */
[----:B------:R-:W-:Y:S01]  /*af60*/  ULDC UR6, c[0x0][0x658] ;  /* 0x0001960000067ab9 */ /* 0x000fe20000000800 */
[----:B------:R-:W-:Y:S01]  /*af70*/  ULDC UR5, c[0x0][0x10] ;  /* 0x0000040000057ab9 */ /* 0x000fe20000000800 */
[----:B------:R-:W-:Y:S01]  /*af80*/  UMOV UR7, 0xffffffff ;  /* 0xffffffff00077882 */ /* 0x000fe20000000000 */
[----:B------:R-:W-:Y:S01]  /*af90*/  UMOV UR8, 0x1 ;  /* 0x0000000100087882 */ /* 0x000fe20000000000 */
[----:B------:R-:W-:Y:S01]  /*afa0*/  UIMAD.WIDE.U32 UR4, UR4, UR5, URZ ;  /* 0x00000005040472a5 */ /* 0x000fe2000f8e003f */
[----:B------:R-:W-:Y:S01]  /*afb0*/  LOP3.LUT P0, RZ, R18, 0x1f, RZ, 0xc0, !PT ;  /* 0x0000001f12ff7812 */ /* 0x000fe2000780c0ff */
[----:B------:R-:W-:Y:S01]  /*afc0*/  USHF.L.U32 UR7, UR7, UR6, URZ ;  /* 0x0000000607077299 */ /* 0x000fe2000800063f */
[----:B------:R-:W-:Y:S01]  /*afd0*/  BSSY B0, `(.L_x_289) ;  /* 0x00000bf000007945 */ /* 0x000fe20003800000 */
[----:B------:R-:W-:Y:S01]  /*afe0*/  USHF.L.U32 UR18, UR8, UR6, URZ ;  /* 0x0000000608127299 */ /* 0x000fe2000800063f */
[----:B------:R-:W-:Y:S01]  /*aff0*/  IMAD.MOV.U32 R13, RZ, RZ, 0x1 ;  /* 0x00000001ff0d7424 */ /* 0x000fe200078e00ff */
[----:B------:R-:W-:Y:S01]  /*b000*/  LOP3.LUT R11, R19, 0x2, RZ, 0xfc, !PT ;  /* 0x00000002130b7812 */ /* 0x000fe200078efcff */
[----:B------:R-:W-:Y:S01]  /*b010*/  ULDC UR6, c[0x0][0x14] ;  /* 0x0000050000067ab9 */ /* 0x000fe20000000800 */
[----:B------:R-:W-:Y:S01]  /*b020*/  PLOP3.LUT P0, PT, P0, P2, PT, 0x8a, 0x0 ;  /* 0x000000000000781c */ /* 0x000fe20000705172 */
[----:B------:R-:W-:Y:S01]  /*b030*/  UIMAD.WIDE.U32 UR20, UR4, UR6, URZ ;  /* 0x00000006041472a5 */ /* 0x000fe2000f8e003f */
[----:B------:R-:W-:Y:S01]  /*b040*/  IMAD.MOV.U32 R12, RZ, RZ, RZ ;  /* 0x000000ffff0c7224 */ /* 0x000fe200078e00ff */
[----:B------:R-:W-:-:S02]  /*b050*/  UIMAD UR13, UR5, UR6, URZ ;  /* 0x00000006050d72a4 */ /* 0x000fc4000f8e023f */
[----:B------:R-:W-:Y:S01]  /*b060*/  ULOP3.LUT UR17, URZ, UR7, URZ, 0x33, !UPT ;  /* 0x000000073f117292 */ /* 0x000fe2000f8e333f */
[----:B0-----:R-:W-:Y:S01]  /*b070*/  VIADD R0, R0, 0xf ;  /* 0x0000000f00007836 */ /* 0x001fe20000000000 */
[----:B------:R-:W-:Y:S01]  /*b080*/  UIADD3 UR13, UR21, UR13, URZ ;  /* 0x0000000d150d7290 */ /* 0x000fe2000fffe03f */
[----:B------:R-:W-:-:S03]  /*b090*/  ULDC.64 UR22, c[0x0][0x198] ;  /* 0x0000660000167ab9 */ /* 0x000fc60000000a00 */
[----:B------:R-:W-:-:S04]  /*b0a0*/  SHF.R.S32.HI R3, RZ, 0x1f, R0 ;  /* 0x0000001fff037819 */ /* 0x000fc80000011400 */
[----:B------:R-:W-:Y:S01]  /*b0b0*/  LEA.HI R3, R3, R0, RZ, 0x4 ;  /* 0x0000000003037211 */ /* 0x000fe200078f20ff */
[----:B------:R-:W-:-:S03]  /*b0c0*/  IMAD.MOV.U32 R0, RZ, RZ, 0x1 ;  /* 0x00000001ff007424 */ /* 0x000fc600078e00ff */
[----:B------:R-:W-:-:S05]  /*b0d0*/  SHF.R.S32.HI R3, RZ, 0x4, R3 ;  /* 0x00000004ff037819 */ /* 0x000fca0000011403 */
[----:B------:R-:W-:-:S07]  /*b0e0*/  VIADD R10, R3, 0x1 ;  /* 0x00000001030a7836 */ /* 0x000fce0000000000 */
.L_x_301:
[----:B------:R-:W-:-:S03]  /*b0f0*/  UMOV UR4, 0xffffffff ;  /* 0xffffffff00047882 */ /* 0x000fc60000000000 */
[----:B------:R-:W-:Y:S05]  /*b100*/  BRA.DIV UR4, `(.L_x_290) ;  /* 0x0000001604947947 */ /* 0x000fea000b800000 */
[----:B------:R-:W-:-:S13]  /*b110*/  ELECT P6, URZ, PT ;  /* 0x00000000003f782f */ /* 0x000fda00038c0000 */
.L_x_326:
[----:B------:R-:W0:Y:S01]  /*b120*/  LDC R4, c[0x0][0x28c] ;  /* 0x0000a300ff047b82 */ /* 0x000e220000000800 */
[----:B------:R-:W-:Y:S01]  /*b130*/  BSSY B1, `(.L_x_291) ;  /* 0x0000037000017945 */ /* 0x000fe20003800000 */
[----:B0-----:R-:W-:-:S13]  /*b140*/  ISETP.LT.OR P6, PT, R4, 0x1, !P6 ;  /* 0x000000010400780c */ /* 0x001fda00077c1670 */
[----:B------:R-:W-:Y:S05]  /*b150*/  @P6 BRA `(.L_x_292) ;  /* 0x0000000000d06947 */ /* 0x000fea0003800000 */
[----:B------:R-:W-:Y:S01]  /*b160*/  IMAD.SHL.U32 R15, R9, 0x80, RZ ;  /* 0x00000080090f7824 */ /* 0x000fe200078e00ff */
[----:B------:R-:W-:Y:S01]  /*b170*/  MOV R5, R0 ;  /* 0x0000000000057202 */ /* 0x000fe20000000f00 */
[----:B------:R-:W-:Y:S02]  /*b180*/  IMAD.SHL.U32 R18, R7, 0x100, RZ ;  /* 0x0000010007127824 */ /* 0x000fe400078e00ff */
[----:B------:R-:W-:Y:S02]  /*b190*/  IMAD.MOV.U32 R20, RZ, RZ, RZ ;  /* 0x000000ffff147224 */ /* 0x000fe400078e00ff */
[----:B------:R-:W-:Y:S02]  /*b1a0*/  IMAD.MOV.U32 R4, RZ, RZ, R10 ;  /* 0x000000ffff047224 */ /* 0x000fe400078e000a */
[----:B------:R-:W-:-:S07]  /*b1b0*/  IMAD.MOV.U32 R6, RZ, RZ, R12 ;  /* 0x000000ffff067224 */ /* 0x000fce00078e000c */
.L_x_296:
[----:B------:R-:W0:Y:S01]  /*b1c0*/  S2R R14, SR_CgaCtaId ;  /* 0x00000000000e7919 */ /* 0x000e220000008800 */
[----:B------:R-:W-:Y:S01]  /*b1d0*/  MOV R7, 0x400 ;  /* 0x0000040000077802 */ /* 0x000fe20000000f00 */
[----:B------:R-:W1:Y:S03]  /*b1e0*/  @!P2 LDC R9, c[0x0][0x500] ;  /* 0x00014000ff09ab82 */ /* 0x000e660000000800 */
[----:B0-----:R-:W-:Y:S02]  /*b1f0*/  LEA R21, R14, R7, 0x18 ;  /* 0x000000070e157211 */ /* 0x001fe400078ec0ff */
[----:B------:R-:W-:-:S03]  /*b200*/  SHF.L.U32 R7, R5, 0x1f, RZ ;  /* 0x0000001f05077819 */ /* 0x000fc600000006ff */
[----:B------:R-:W-:-:S04]  /*b210*/  IMAD R14, R6, 0x8, R21 ;  /* 0x00000008060e7824 */ /* 0x000fc800078e0215 */
[----:B------:R-:W0:Y:S02]  /*b220*/  SYNCS.PHASECHK.TRANS64.TRYWAIT P1, [R14+URZ+0x90], R7 ;  /* 0x000090070e0075a7 */ /* 0x000e24000802017f */
[----:B01----:R-:W-:Y:S05]  /*b230*/  @!P1 BRA `(.L_x_293) ;  /* 0x0000001400689947 */ /* 0x003fea0003800000 */
.L_x_327:
[----:B0-----:R-:W-:Y:S01]  /*b240*/  PRMT R7, R11, 0x9910, RZ ;  /* 0x000099100b077816 */ /* 0x001fe200000000ff */
[----:B------:R0:W-:Y:S03]  /*b250*/  @!P2 SYNCS.ARRIVE.TRANS64 RZ, [R14+URZ], R9 ;  /* 0x000000090effa9a7 */ /* 0x0001e6000800003f */
[----:B------:R-:W-:-:S13]  /*b260*/  ISETP.NE.AND P1, PT, R7, 0x2, PT ;  /* 0x000000020700780c */ /* 0x000fda0003f25270 */
[----:B0-----:R-:W-:Y:S05]  /*b270*/  @P1 BRA `(.L_x_294) ;  /* 0x0000000000041947 */ /* 0x001fea0003800000 */
[----:B------:R-:W-:Y:S01]  /*b280*/  BPT.TRAP 0x1 ;  /* 0x000000040000795c */ /* 0x000fe20000300000 */
.L_x_294:
[----:B------:R-:W-:Y:S05]  /*b290*/  @P0 BRA `(.L_x_295) ;  /* 0x0000000000040947 */ /* 0x000fea0003800000 */
[----:B------:R-:W-:Y:S01]  /*b2a0*/  BPT.TRAP 0x1 ;  /* 0x000000040000795c */ /* 0x000fe20000300000 */
.L_x_295:
[--C-:B------:R-:W-:Y:S01]  /*b2b0*/  IMAD R7, R6, 0x2000, R21.reuse ;  /* 0x0000200006077824 */ /* 0x100fe200078e0215 */
[----:B------:R-:W-:Y:S01]  /*b2c0*/  R2UR UR9, R14 ;  /* 0x000000000e0972ca */ /* 0x000fe200000e0000 */
[----:B------:R-:W-:Y:S01]  /*b2d0*/  IMAD R21, R6, 0x1000, R21 ;  /* 0x0000100006157824 */ /* 0x000fe200078e0215 */
[----:B------:R-:W-:Y:S01]  /*b2e0*/  UIADD3 UR4, UP0, UR22, 0xf0, URZ ;  /* 0x000000f016047890 */ /* 0x000fe2000ff1e03f */
[----:B------:R-:W-:Y:S01]  /*b2f0*/  VIADD R4, R4, 0xffffffff ;  /* 0xffffffff04047836 */ /* 0x000fe20000000000 */
[----:B------:R-:W-:Y:S01]  /*b300*/  R2UR UR5, R7 ;  /* 0x00000000070572ca */ /* 0x000fe200000e0000 */
[----:B------:R-:W-:Y:S01]  /*b310*/  UIADD3 UR24, UP1, UR22, 0x1f0, URZ ;  /* 0x000001f016187890 */ /* 0x000fe2000ff3e03f */
[----:B------:R-:W-:Y:S01]  /*b320*/  R2UR UR8, R21 ;  /* 0x00000000150872ca */ /* 0x000fe200000e0000 */
[----:B------:R-:W-:Y:S01]  /*b330*/  VIADD R6, R6, 0x1 ;  /* 0x0000000106067836 */ /* 0x000fe20000000000 */
[----:B------:R-:W-:Y:S01]  /*b340*/  R2UR UR11, R18 ;  /* 0x00000000120b72ca */ /* 0x000fe200000e0000 */
[----:B------:R-:W-:Y:S01]  /*b350*/  UIADD3.X UR25, URZ, UR23, URZ, UP1, !UPT ;  /* 0x000000173f197290 */ /* 0x000fe20008ffe43f */
[----:B------:R-:W-:Y:S01]  /*b360*/  R2UR UR10, R20 ;  /* 0x00000000140a72ca */ /* 0x000fe200000e0000 */
[----:B------:R-:W-:Y:S01]  /*b370*/  UMOV UR6, 0x0 ;  /* 0x0000000000067882 */ /* 0x000fe20000000000 */
[----:B------:R-:W-:Y:S01]  /*b380*/  R2UR UR12, R8 ;  /* 0x00000000080c72ca */ /* 0x000fe200000e0000 */
[----:B------:R-:W-:Y:S01]  /*b390*/  UMOV UR7, 0x10000000 ;  /* 0x1000000000077882 */ /* 0x000fe20000000000 */
[----:B------:R-:W-:Y:S01]  /*b3a0*/  R2UR UR19, R15 ;  /* 0x000000000f1372ca */ /* 0x000fe200000e0000 */
[----:B------:R-:W-:Y:S01]  /*b3b0*/  VIADD R20, R20, 0x10 ;  /* 0x0000001014147836 */ /* 0x000fe20000000000 */
[----:B------:R-:W-:Y:S01]  /*b3c0*/  ISETP.GT.AND P3, PT, R4, 0x1, PT ;  /* 0x000000010400780c */ /* 0x000fe20003f64270 */
[----:B------:R-:W-:Y:S01]  /*b3d0*/  UIADD3 UR14, UR5, 0x200, URZ ;  /* 0x00000200050e7890 */ /* 0x000fe2000fffe03f */
[----:B------:R-:W-:Y:S01]  /*b3e0*/  ISETP.NE.AND P1, PT, R6, 0x12, PT ;  /* 0x000000120600780c */ /* 0x000fe20003f25270 */
[----:B------:R-:W-:-:S02]  /*b3f0*/  UIADD3.X UR5, URZ, UR23, URZ, UP0, !UPT ;  /* 0x000000173f057290 */ /* 0x000fc400087fe43f */
[----:B------:R-:W-:Y:S01]  /*b400*/  UIADD3 UR15, UR8, 0x24200, URZ ;  /* 0x00024200080f7890 */ /* 0x000fe2000fffe03f */
[----:B------:R-:W-:Y:S02]  /*b410*/  SEL R14, RZ, 0x1, P1 ;  /* 0x00000001ff0e7807 */ /* 0x000fe40000800000 */
[----:B------:R-:W-:Y:S01]  /*b420*/  UMOV UR8, UR14 ;  /* 0x0000000e00087c82 */ /* 0x000fe20008000000 */
[----:B------:R-:W-:Y:S02]  /*b430*/  SEL R6, R6, RZ, P1 ;  /* 0x000000ff06067207 */ /* 0x000fe40000800000 */
[----:B------:R-:W-:Y:S01]  /*b440*/  LOP3.LUT R5, R5, R14, RZ, 0x3c, !PT ;  /* 0x0000000e05057212 */ /* 0x000fe200078e3cff */
[----:B------:R0:W-:Y:S02]  /*b450*/  UTMALDG.3D [UR8], [UR4], desc[UR6] ;  /* 0x00000608040075b4 */ /* 0x0001e40008011000 */
[----:B0-----:R-:W-:Y:S01]  /*b460*/  UMOV UR8, UR15 ;  /* 0x0000000f00087c82 */ /* 0x001fe20008000000 */
[----:B------:R-:W-:-:S02]  /*b470*/  UMOV UR11, UR19 ;  /* 0x00000013000b7c82 */ /* 0x000fc40008000000 */
[----:B------:R0:W-:Y:S02]  /*b480*/  UTMALDG.3D [UR8], [UR24], desc[UR6] ;  /* 0x00000608180075b4 */ /* 0x0001e40008011000 */
[----:B0-----:R-:W-:Y:S05]  /*b490*/  @P3 BRA `(.L_x_296) ;  /* 0xfffffffc00483947 */ /* 0x001fea000383ffff */
.L_x_292:
[----:B------:R-:W-:Y:S05]  /*b4a0*/  BSYNC B1 ;  /* 0x0000000000017941 */ /* 0x000fea0003800000 */
.L_x_291:
[----:B------:R-:W-:Y:S01]  /*b4b0*/  LOP3.LUT P3, RZ, R13, 0xff, RZ, 0xc0, !PT ;  /* 0x000000ff0dff7812 */ /* 0x000fe2000786c0ff */
[----:B------:R-:W-:Y:S01]  /*b4c0*/  IMAD.IADD R12, R3, 0x1, R12 ;  /* 0x00000001030c7824 */ /* 0x000fe200078e020c */
[----:B------:R-:W-:Y:S01]  /*b4d0*/  IADD3 R16, P4, R16, UR20, RZ ;  /* 0x0000001410107c10 */ /* 0x000fe2000ff9e0ff */
[----:B------:R-:W-:Y:S01]  /*b4e0*/  ULDC.64 UR4, c[0x0][0x650] ;  /* 0x0001940000047ab9 */ /* 0x000fe20000000a00 */
[----:B------:R-:W-:Y:S01]  /*b4f0*/  BSSY B1, `(.L_x_297) ;  /* 0x000006a000017945 */ /* 0x000fe20003800000 */
[----:B------:R-:W-:Y:S01]  /*b500*/  IMAD.MOV.U32 R9, RZ, RZ, -0x1 ;  /* 0xffffffffff097424 */ /* 0x000fe200078e00ff */
[----:B------:R-:W-:Y:S01]  /*b510*/  ISETP.GT.U32.AND P1, PT, R12, 0x11, PT ;  /* 0x000000110c00780c */ /* 0x000fe20003f24070 */
[----:B------:R-:W-:Y:S01]  /*b520*/  IMAD.MOV.U32 R8, RZ, RZ, -0x1 ;  /* 0xffffffffff087424 */ /* 0x000fe200078e00ff */
[----:B------:R-:W-:Y:S02]  /*b530*/  IADD3.X R17, R17, UR13, RZ, P4, !PT ;  /* 0x0000000d11117c10 */ /* 0x000fe4000a7fe4ff */
[----:B------:R-:W-:-:S02]  /*b540*/  ISETP.LT.U32.AND P1, PT, R3, 0x12, P1 ;  /* 0x000000120300780c */ /* 0x000fc40000f21070 */
[----:B------:R-:W-:Y:S01]  /*b550*/  PRMT R13, RZ, 0x7610, R13 ;  /* 0x00007610ff0d7816 */ /* 0x000fe2000000000d */
[----:B------:R-:W0:Y:S01]  /*b560*/  @P3 S2R R5, SR_CgaCtaId ;  /* 0x0000000000053919 */ /* 0x000e220000008800 */
[----:B------:R-:W-:-:S04]  /*b570*/  @P3 MOV R4, 0x400 ;  /* 0x0000040000043802 */ /* 0x000fc80000000f00 */
[----:B0-----:R-:W-:Y:S01]  /*b580*/  @P3 LEA R6, R5, R4, 0x18 ;  /* 0x0000000405063211 */ /* 0x001fe200078ec0ff */
[----:B------:R-:W-:-:S03]  /*b590*/  IMAD.WIDE.U32 R4, R12, 0x38e38e39, RZ ;  /* 0x38e38e390c047825 */ /* 0x000fc600078e00ff */
[----:B------:R0:W-:Y:S01]  /*b5a0*/  @P3 SYNCS.ARRIVE.TRANS64.A1T0 RZ, [R6+URZ+0x138], RZ ;  /* 0x000138ff06ff39a7 */ /* 0x0001e2000810003f */
[----:B------:R-:W-:Y:S02]  /*b5b0*/  ISETP.GE.U32.AND P3, PT, R3, 0x12, PT ;  /* 0x000000120300780c */ /* 0x000fe40003f66070 */
[----:B------:R-:W-:Y:S02]  /*b5c0*/  SHF.R.U32.HI R7, RZ, 0x2, R5 ;  /* 0x00000002ff077819 */ /* 0x000fe40000011605 */
[----:B------:R-:W-:Y:S02]  /*b5d0*/  SEL R5, RZ, 0x1, !P1 ;  /* 0x00000001ff057807 */ /* 0x000fe40004800000 */
[----:B------:R-:W-:Y:S01]  /*b5e0*/  ISETP.GE.U32.AND P1, PT, R16, UR4, PT ;  /* 0x0000000410007c0c */ /* 0x000fe2000bf26070 */
[----:B------:R-:W-:Y:S01]  /*b5f0*/  IMAD R12, R7, -0x12, R12 ;  /* 0xffffffee070c7824 */ /* 0x000fe200078e020c */
[----:B------:R-:W-:Y:S02]  /*b600*/  LOP3.LUT R0, R0, R5, RZ, 0x3c, !PT ;  /* 0x0000000500007212 */ /* 0x000fe400078e3cff */
[----:B------:R-:W-:-:S02]  /*b610*/  ISETP.GE.U32.AND.EX P1, PT, R17, UR5, PT, P1 ;  /* 0x0000000511007c0c */ /* 0x000fc4000bf26110 */
[----:B------:R-:W-:Y:S02]  /*b620*/  PRMT R4, RZ, 0x7610, R4 ;  /* 0x00007610ff047816 */ /* 0x000fe40000000004 */
[----:B------:R-:W-:Y:S01]  /*b630*/  @P3 LOP3.LUT R0, R0, 0x1, R7, 0x78, !PT ;  /* 0x0000000100003812 */ /* 0x000fe200078e7807 */
[----:B------:R-:W-:-:S08]  /*b640*/  IMAD.MOV.U32 R7, RZ, RZ, -0x1 ;  /* 0xffffffffff077424 */ /* 0x000fd000078e00ff */
[----:B0-----:R-:W-:Y:S05]  /*b650*/  @P1 BRA `(.L_x_298) ;  /* 0x00000004004c1947 */ /* 0x001fea0003800000 */
[----:B------:R-:W-:Y:S01]  /*b660*/  ULDC.64 UR4, c[0x0][0x628] ;  /* 0x00018a0000047ab9 */ /* 0x000fe20000000a00 */
[----:B------:R-:W0:Y:S01]  /*b670*/  S2R R15, SR_CTAID.X ;  /* 0x00000000000f7919 */ /* 0x000e220000002500 */
[----:B------:R-:W-:Y:S01]  /*b680*/  ISETP.NE.U32.AND P1, PT, RZ, UR4, PT ;  /* 0x00000004ff007c0c */ /* 0x000fe2000bf25070 */
[----:B------:R-:W-:Y:S01]  /*b690*/  ULDC UR7, c[0x0][0x630] ;  /* 0x00018c0000077ab9 */ /* 0x000fe20000000800 */
[----:B------:R-:W-:Y:S01]  /*b6a0*/  MOV R4, R16 ;  /* 0x0000001000047202 */ /* 0x000fe20000000f00 */
[----:B------:R-:W1:Y:S01]  /*b6b0*/  S2R R14, SR_CTAID.Y ;  /* 0x00000000000e7919 */ /* 0x000e620000002600 */
[----:B------:R-:W-:Y:S01]  /*b6c0*/  ISETP.NE.AND.EX P1, PT, RZ, UR5, PT, P1 ;  /* 0x00000005ff007c0c */ /* 0x000fe2000bf25310 */
[----:B------:R-:W-:-:S12]  /*b6d0*/  IMAD.MOV.U32 R5, RZ, RZ, R17 ;  /* 0x000000ffff057224 */ /* 0x000fd800078e0011 */
[----:B------:R-:W-:Y:S05]  /*b6e0*/  @!P1 BRA `(.L_x_299) ;  /* 0x0000000000289947 */ /* 0x000fea0003800000 */
[----:B------:R-:W-:Y:S02]  /*b6f0*/  ULDC UR6, c[0x0][0x634] ;  /* 0x00018d0000067ab9 */ /* 0x000fe40000000800 */
[----:B------:R-:W-:-:S05]  /*b700*/  IADD3 R9, P1, R16, UR6, RZ ;  /* 0x0000000610097c10 */ /* 0x000fca000ff3e0ff */
[----:B------:R-:W-:-:S04]  /*b710*/  IMAD.X R21, RZ, RZ, R17, P1 ;  /* 0x000000ffff157224 */ /* 0x000fc800008e0611 */
[----:B------:R-:W-:-:S04]  /*b720*/  IMAD.WIDE.U32 R6, R21, UR4, RZ ;  /* 0x0000000415067c25 */ /* 0x000fc8000f8e00ff */
[----:B------:R-:W-:-:S04]  /*b730*/  IMAD.WIDE.U32 R6, P1, R9, UR5, R6 ;  /* 0x0000000509067c25 */ /* 0x000fc8000f820006 */
[----:B------:R-:W-:-:S04]  /*b740*/  IMAD.WIDE.U32 R8, R9, UR4, RZ ;  /* 0x0000000409087c25 */ /* 0x000fc8000f8e00ff */
[----:B------:R-:W-:Y:S01]  /*b750*/  IMAD.X R5, RZ, RZ, RZ, P1 ;  /* 0x000000ffff057224 */ /* 0x000fe200008e06ff */
[----:B------:R-:W-:Y:S01]  /*b760*/  IADD3 RZ, P1, R9, R6, RZ ;  /* 0x0000000609ff7210 */ /* 0x000fe20007f3e0ff */
[----:B------:R-:W-:-:S04]  /*b770*/  IMAD.MOV.U32 R4, RZ, RZ, R7 ;  /* 0x000000ffff047224 */ /* 0x000fc800078e0007 */
[----:B------:R-:W-:-:S08]  /*b780*/  IMAD.WIDE.U32.X R4, R21, UR5, R4, P1 ;  /* 0x0000000515047c25 */ /* 0x000fd000088e0404 */
.L_x_299:
[--C-:B------:R-:W-:Y:S01]  /*b790*/  SHF.R.U64 R8, R4, UR7, R5.reuse ;  /* 0x0000000704087c19 */ /* 0x100fe20008001205 */
[----:B------:R-:W-:Y:S01]  /*b7a0*/  ULDC.64 UR4, c[0x0][0x620] ;  /* 0x0001880000047ab9 */ /* 0x000fe20000000a00 */
[----:B------:R-:W-:Y:S01]  /*b7b0*/  SHF.R.U32.HI R4, RZ, UR7, R5 ;  /* 0x00000007ff047c19 */ /* 0x000fe20008011605 */
[----:B------:R-:W2:Y:S01]  /*b7c0*/  LDC R24, c[0x0][0x144] ;  /* 0x00005100ff187b82 */ /* 0x000ea20000000800 */
[----:B------:R-:W-:Y:S01]  /*b7d0*/  IADD3 R7, P1, RZ, -R8, RZ ;  /* 0x80000008ff077210 */ /* 0x000fe20007f3e0ff */
[----:B------:R-:W-:Y:S01]  /*b7e0*/  ULDC.64 UR8, c[0x0][0x640] ;  /* 0x0001900000087ab9 */ /* 0x000fe20000000a00 */
[----:B0-----:R-:W-:Y:S01]  /*b7f0*/  I2FP.F32.U32 R9, R15 ;  /* 0x0000000f00097245 */ /* 0x001fe20000201000 */
[----:B------:R-:W-:Y:S02]  /*b800*/  ULDC UR6, c[0x0][0x608] ;  /* 0x0001820000067ab9 */ /* 0x000fe40000000800 */
[----:B------:R-:W-:Y:S01]  /*b810*/  IMAD.X R4, RZ, RZ, ~R4, P1 ;  /* 0x000000ffff047224 */ /* 0x000fe200008e0e04 */
[----:B------:R-:W-:Y:S01]  /*b820*/  ISETP.NE.U32.AND P1, PT, RZ, UR8, PT ;  /* 0x00000008ff007c0c */ /* 0x000fe2000bf25070 */
[----:B------:R-:W0:Y:S02]  /*b830*/  LDC R21, c[0x0][0x148] ;  /* 0x00005200ff157b82 */ /* 0x000e240000000800 */
[----:B------:R-:W-:Y:S01]  /*b840*/  IMAD R6, R4, UR4, RZ ;  /* 0x0000000404067c24 */ /* 0x000fe2000f8e02ff */
[----:B------:R-:W-:Y:S01]  /*b850*/  ISETP.NE.AND.EX P1, PT, RZ, UR9, PT, P1 ;  /* 0x00000009ff007c0c */ /* 0x000fe2000bf25310 */
[----:B------:R-:W-:Y:S01]  /*b860*/  IMAD.WIDE.U32 R4, R7, UR4, R16 ;  /* 0x0000000407047c25 */ /* 0x000fe2000f8e0010 */
[----:B------:R-:W-:-:S03]  /*b870*/  ULDC UR4, c[0x0][0x150] ;  /* 0x0000540000047ab9 */ /* 0x000fc60000000800 */
[----:B------:R-:W-:Y:S02]  /*b880*/  IMAD R7, R7, UR5, R6 ;  /* 0x0000000507077c24 */ /* 0x000fe4000f8e0206 */
[----:B------:R-:W-:Y:S01]  /*b890*/  FMUL R6, R9, UR4 ;  /* 0x0000000409067c20 */ /* 0x000fe20008400000 */
[----:B------:R-:W-:Y:S01]  /*b8a0*/  ULDC UR4, c[0x0][0x618] ;  /* 0x0001860000047ab9 */ /* 0x000fe20000000800 */
[----:B------:R-:W-:Y:S01]  /*b8b0*/  ULDC UR5, c[0x0][0x154] ;  /* 0x0000550000057ab9 */ /* 0x000fe20000000800 */
[----:B------:R-:W-:-:S03]  /*b8c0*/  IMAD.IADD R5, R5, 0x1, R7 ;  /* 0x0000000105057824 */ /* 0x000fc600078e0207 */
[----:B------:R-:W3:Y:S02]  /*b8d0*/  F2I.U32.TRUNC.NTZ R6, R6 ;  /* 0x0000000600067305 */ /* 0x000ee4000020f000 */
[----:B------:R-:W-:Y:S02]  /*b8e0*/  SHF.R.U64 R9, R4, UR4, R5 ;  /* 0x0000000404097c19 */ /* 0x000fe40008001205 */
[----:B-1----:R-:W-:-:S05]  /*b8f0*/  I2FP.F32.U32 R4, R14 ;  /* 0x0000000e00047245 */ /* 0x002fca0000201000 */
[----:B------:R-:W-:Y:S01]  /*b900*/  FMUL R22, R4, UR5 ;  /* 0x0000000504167c20 */ /* 0x000fe20008400000 */
[----:B------:R-:W-:Y:S01]  /*b910*/  SHF.R.U32.HI R4, RZ, UR4, R5 ;  /* 0x00000004ff047c19 */ /* 0x000fe20008011605 */
[----:B------:R-:W-:-:S03]  /*b920*/  ULDC UR4, c[0x0][0x658] ;  /* 0x0001960000047ab9 */ /* 0x000fc60000000800 */
[--C-:B------:R-:W-:Y:S01]  /*b930*/  SHF.R.U64 R20, R9, UR6, R4.reuse ;  /* 0x0000000609147c19 */ /* 0x100fe20008001204 */
[----:B------:R-:W1:Y:S01]  /*b940*/  F2I.U32.TRUNC.NTZ R22, R22 ;  /* 0x0000001600167305 */ /* 0x000e62000020f000 */
[----:B------:R-:W-:Y:S01]  /*b950*/  SHF.R.U32.HI R5, RZ, UR6, R4 ;  /* 0x00000006ff057c19 */ /* 0x000fe20008011604 */
[----:B---3--:R-:W-:-:S03]  /*b960*/  IMAD.MOV R6, RZ, RZ, -R6 ;  /* 0x000000ffff067224 */ /* 0x008fc600078e0a06 */
[----:B------:R-:W-:Y:S01]  /*b970*/  SHF.R.U64 R18, R20, UR4, R5 ;  /* 0x0000000414127c19 */ /* 0x000fe20008001205 */
[----:B--2---:R-:W-:Y:S01]  /*b980*/  IMAD R15, R24, R6, R15 ;  /* 0x00000006180f7224 */ /* 0x004fe200078e020f */
[----:B------:R-:W-:-:S03]  /*b990*/  SHF.R.U32.HI R23, RZ, UR4, R5 ;  /* 0x00000004ff177c19 */ /* 0x000fc60008011605 */
[----:B------:R-:W-:Y:S02]  /*b9a0*/  IMAD.MOV.U32 R4, RZ, RZ, R18 ;  /* 0x000000ffff047224 */ /* 0x000fe400078e0012 */
[----:B------:R-:W-:Y:S01]  /*b9b0*/  IMAD.MOV.U32 R5, RZ, RZ, R23 ;  /* 0x000000ffff057224 */ /* 0x000fe200078e0017 */
[----:B-1----:R-:W-:Y:S06]  /*b9c0*/  @!P1 BRA `(.L_x_300) ;  /* 0x0000000000289947 */ /* 0x002fec0003800000 */
[----:B------:R-:W-:Y:S02]  /*b9d0*/  ULDC UR4, c[0x0][0x64c] ;  /* 0x0001930000047ab9 */ /* 0x000fe40000000800 */
[----:B------:R-:W-:-:S05]  /*b9e0*/  IADD3 R5, P1, R18, UR4, RZ ;  /* 0x0000000412057c10 */ /* 0x000fca000ff3e0ff */
[----:B------:R-:W-:-:S04]  /*b9f0*/  IMAD.X R23, RZ, RZ, R23, P1 ;  /* 0x000000ffff177224 */ /* 0x000fc800008e0617 */
[----:B------:R-:W-:-:S04]  /*ba00*/  IMAD.WIDE.U32 R6, R23, UR8, RZ ;  /* 0x0000000817067c25 */ /* 0x000fc8000f8e00ff */
[----:B------:R-:W-:-:S04]  /*ba10*/  IMAD.WIDE.U32 R6, P1, R5, UR9, R6 ;  /* 0x0000000905067c25 */ /* 0x000fc8000f820006 */
[----:B------:R-:W-:Y:S01]  /*ba20*/  IMAD.WIDE.U32 R4, R5, UR8, RZ ;  /* 0x0000000805047c25 */ /* 0x000fe2000f8e00ff */
[----:B------:R-:W-:-:S04]  /*ba30*/  MOV R4, R7 ;  /* 0x0000000700047202 */ /* 0x000fc80000000f00 */
[----:B------:R-:W-:Y:S01]  /*ba40*/  IADD3 RZ, P3, R5, R6, RZ ;  /* 0x0000000605ff7210 */ /* 0x000fe20007f7e0ff */
[----:B------:R-:W-:-:S04]  /*ba50*/  IMAD.X R5, RZ, RZ, RZ, P1 ;  /* 0x000000ffff057224 */ /* 0x000fc800008e06ff */
[----:B------:R-:W-:-:S08]  /*ba60*/  IMAD.WIDE.U32.X R4, R23, UR9, R4, P3 ;  /* 0x0000000917047c25 */ /* 0x000fd000098e0404 */
.L_x_300:
[----:B------:R-:W-:Y:S01]  /*ba70*/  ISETP.NE.AND P1, PT, R2, 0x1, PT ;  /* 0x000000010200780c */ /* 0x000fe20003f25270 */
[----:B------:R-:W-:Y:S01]  /*ba80*/  ULDC UR4, c[0x0][0x648] ;  /* 0x0001920000047ab9 */ /* 0x000fe20000000800 */
[----:B------:R-:W-:Y:S01]  /*ba90*/  LOP3.LUT R20, R20, UR17, RZ, 0xc0, !PT ;  /* 0x0000001114147c12 */ /* 0x000fe2000f8ec0ff */
[----:B------:R-:W-:Y:S01]  /*baa0*/  IMAD.MOV R22, RZ, RZ, -R22 ;  /* 0x000000ffff167224 */ /* 0x000fe200078e0a16 */
[----:B------:R-:W-:Y:S01]  /*bab0*/  SHF.R.U64 R5, R4, UR4, R5 ;  /* 0x0000000404057c19 */ /* 0x000fe20008001205 */
[----:B------:R-:W-:Y:S01]  /*bac0*/  ULDC UR4, c[0x0][0x638] ;  /* 0x00018e0000047ab9 */ /* 0x000fe20000000800 */
[----:B------:R-:W-:Y:S01]  /*bad0*/  LOP3.LUT R9, R9, UR16, RZ, 0xc0, !PT ;  /* 0x0000001009097c12 */ /* 0x000fe2000f8ec0ff */
[----:B------:R-:W-:Y:S01]  /*bae0*/  ULDC UR5, c[0x0][0x610] ;  /* 0x0001840000057ab9 */ /* 0x000fe20000000800 */
[----:B------:R-:W-:Y:S02]  /*baf0*/  IMAD.MOV.U32 R4, RZ, RZ, 0x1 ;  /* 0x00000001ff047424 */ /* 0x000fe400078e00ff */
[----:B------:R-:W-:-:S02]  /*bb00*/  IMAD.MOV R7, RZ, RZ, -R5 ;  /* 0x000000ffff077224 */ /* 0x000fc400078e0a05 */
[----:B------:R-:W-:Y:S02]  /*bb10*/  IMAD R20, R5, UR18, R20 ;  /* 0x0000001205147c24 */ /* 0x000fe4000f8e0214 */
[----:B0-----:R-:W-:Y:S02]  /*bb20*/  @P1 IMAD R15, R21, R22, R14 ;  /* 0x00000016150f1224 */ /* 0x001fe400078e020e */
[----:B------:R-:W-:Y:S01]  /*bb30*/  IMAD R18, R7, UR4, R18 ;  /* 0x0000000407127c24 */ /* 0x000fe2000f8e0212 */
[----:B------:R-:W-:Y:S01]  /*bb40*/  ULDC UR4, c[0x0][0x600] ;  /* 0x0001800000047ab9 */ /* 0x000fe20000000800 */
[----:B------:R-:W-:Y:S02]  /*bb50*/  IMAD R15, R20, UR5, R15 ;  /* 0x00000005140f7c24 */ /* 0x000fe4000f8e020f */
[----:B------:R-:W-:-:S05]  /*bb60*/  IMAD R18, R18, UR4, R9 ;  /* 0x0000000412127c24 */ /* 0x000fca000f8e0209 */
[----:B------:R-:W-:Y:S02]  /*bb70*/  SEL R9, R18, R15, !P1 ;  /* 0x0000000f12097207 */ /* 0x000fe40004800000 */
[----:B------:R-:W-:-:S07]  /*bb80*/  SEL R7, R15, R18, !P1 ;  /* 0x000000120f077207 */ /* 0x000fce0004800000 */
.L_x_298:
[----:B------:R-:W-:Y:S05]  /*bb90*/  BSYNC B1 ;  /* 0x0000000000017941 */ /* 0x000fea0003800000 */
.L_x_297:
[----:B------:R-:W-:-:S13]  /*bba0*/  LOP3.LUT P1, RZ, R4, 0xff, RZ, 0xc0, !PT ;  /* 0x000000ff04ff7812 */ /* 0x000fda000782c0ff */
[----:B------:R-:W-:Y:S05]  /*bbb0*/  @P1 BRA `(.L_x_301) ;  /* 0xfffffff4004c1947 */ /* 0x000fea000383ffff */
[----:B------:R-:W-:Y:S05]  /*bbc0*/  BSYNC B0 ;  /* 0x0000000000007941 */ /* 0x000fea0003800000 */
.L_x_289:
[----:B------:R-:W-:-:S03]  /*bbd0*/  UMOV UR4, 0xffffffff ;  /* 0xffffffff00047882 */ /* 0x000fc60000000000 */
[----:B------:R-:W-:Y:S05]  /*bbe0*/  BRA.DIV UR4, `(.L_x_302) ;  /* 0x0000000e04107947 */ /* 0x000fea000b800000 */
[----:B------:R-:W-:-:S13]  /*bbf0*/  ELECT P6, URZ, PT ;  /* 0x00000000003f782f */ /* 0x000fda00038c0000 */
.L_x_330:
[----:B------:R-:W-:Y:S04]  /*bc00*/  BSSY B0, `(.L_x_303) ;  /* 0x00000a9000007945 */ /* 0x000fe80003800000 */
[----:B------:R-:W-:Y:S05]  /*bc10*/  @!P6 BRA `(.L_x_304) ;  /* 0x00000008009ce947 */ /* 0x000fea0003800000 */
[----:B------:R-:W-:-:S04]  /*bc20*/  LOP3.LUT R19, R19, 0x2, RZ, 0xfc, !PT ;  /* 0x0000000213137812 */ /* 0x000fc800078efcff */
[----:B------:R-:W-:-:S13]  /*bc30*/  ISETP.NE.AND P0, PT, R19, 0x3, PT ;  /* 0x000000031300780c */ /* 0x000fda0003f05270 */
[----:B------:R-:W-:Y:S05]  /*bc40*/  @!P0 BRA `(.L_x_305) ;  /* 0x0000000000048947 */ /* 0x000fea0003800000 */
[----:B------:R-:W-:Y:S01]  /*bc50*/  BPT.TRAP 0x1 ;  /* 0x000000040000795c */ /* 0x000fe20000300000 */
.L_x_305:
[----:B------:R-:W0:Y:S01]  /*bc60*/  S2R R3, SR_CgaCtaId ;  /* 0x0000000000037919 */ /* 0x000e220000008800 */
[----:B------:R-:W-:-:S04]  /*bc70*/  MOV R2, 0x400 ;  /* 0x0000040000027802 */ /* 0x000fc80000000f00 */
[----:B0-----:R-:W-:Y:S02]  /*bc80*/  LEA R3, R3, R2, 0x18 ;  /* 0x0000000203037211 */ /* 0x001fe400078ec0ff */
[----:B------:R-:W-:-:S03]  /*bc90*/  SHF.L.U32 R2, R0, 0x1f, RZ ;  /* 0x0000001f00027819 */ /* 0x000fc600000006ff */
[----:B------:R-:W-:-:S04]  /*bca0*/  VIADD R3, R3, 0x90 ;  /* 0x0000009003037836 */ /* 0x000fc80000000000 */
[C---:B------:R-:W-:Y:S02]  /*bcb0*/  IMAD R7, R12.reuse, 0x8, R3 ;  /* 0x000000080c077824 */ /* 0x040fe400078e0203 */
[----:B------:R-:W-:Y:S02]  /*bcc0*/  VIADD R12, R12, 0x1 ;  /* 0x000000010c0c7836 */ /* 0x000fe40000000000 */
[----:B------:R-:W0:Y:S03]  /*bcd0*/  SYNCS.PHASECHK.TRANS64.TRYWAIT P0, [R7+URZ], R2 ;  /* 0x00000002070075a7 */ /* 0x000e26000800017f */
[----:B------:R-:W-:-:S04]  /*bce0*/  ISETP.NE.AND P1, PT, R12, 0x12, PT ;  /* 0x000000120c00780c */ /* 0x000fc80003f25270 */
[----:B------:R-:W-:Y:S02]  /*bcf0*/  SEL R5, RZ, 0x1, P1 ;  /* 0x00000001ff057807 */ /* 0x000fe40000800000 */
[----:B------:R-:W-:Y:S02]  /*bd00*/  SEL R12, R12, RZ, P1 ;  /* 0x000000ff0c0c7207 */ /* 0x000fe40000800000 */
[----:B------:R-:W-:-:S03]  /*bd10*/  LOP3.LUT R5, R0, R5, RZ, 0x3c, !PT ;  /* 0x0000000500057212 */ /* 0x000fc600078e3cff */
[----:B------:R-:W-:Y:S01]  /*bd20*/  IMAD R9, R12, 0x8, R3 ;  /* 0x000000080c097824 */ /* 0x000fe200078e0203 */
[----:B------:R-:W-:Y:S01]  /*bd30*/  SHF.L.U32 R4, R5, 0x1f, RZ ;  /* 0x0000001f05047819 */ /* 0x000fe200000006ff */
[----:B0-----:R-:W-:Y:S06]  /*bd40*/  @!P0 BRA `(.L_x_306) ;  /* 0x0000000800d88947 */ /* 0x001fec0003800000 */
.L_x_331:
[----:B------:R-:W1:Y:S01]  /*bd50*/  SYNCS.PHASECHK.TRANS64.TRYWAIT P0, [R9+URZ], R4 ;  /* 0x00000004090075a7 */ /* 0x000e62000800017f */
[----:B------:R-:W-:-:S05]  /*bd60*/  VIADD R0, R12, 0x1 ;  /* 0x000000010c007836 */ /* 0x000fca0000000000 */
[----:B------:R-:W-:-:S04]  /*bd70*/  ISETP.NE.AND P1, PT, R0, 0x12, PT ;  /* 0x000000120000780c */ /* 0x000fc80003f25270 */
[----:B0-----:R-:W-:Y:S02]  /*bd80*/  SEL R2, RZ, 0x1, P1 ;  /* 0x00000001ff027807 */ /* 0x001fe40000800000 */
[----:B------:R-:W-:Y:S02]  /*bd90*/  SEL R0, R0, RZ, P1 ;  /* 0x000000ff00007207 */ /* 0x000fe40000800000 */
[----:B------:R-:W-:-:S03]  /*bda0*/  LOP3.LUT R7, R5, R2, RZ, 0x3c, !PT ;  /* 0x0000000205077212 */ /* 0x000fc600078e3cff */
[----:B------:R-:W-:Y:S01]  /*bdb0*/  IMAD R6, R0, 0x8, R3 ;  /* 0x0000000800067824 */ /* 0x000fe200078e0203 */
[----:B------:R-:W-:Y:S01]  /*bdc0*/  SHF.L.U32 R5, R7, 0x1f, RZ ;  /* 0x0000001f07057819 */ /* 0x000fe200000006ff */
[----:B-1----:R-:W-:Y:S06]  /*bdd0*/  @!P0 BRA `(.L_x_307) ;  /* 0x0000000800c88947 */ /* 0x002fec0003800000 */
.L_x_332:
[----:B------:R-:W1:Y:S01]  /*bde0*/  SYNCS.PHASECHK.TRANS64.TRYWAIT P0, [R6+URZ], R5 ;  /* 0x00000005060075a7 */ /* 0x000e62000800017f */
[----:B------:R-:W-:-:S05]  /*bdf0*/  VIADD R0, R0, 0x1 ;  /* 0x0000000100007836 */ /* 0x000fca0000000000 */
[----:B------:R-:W-:-:S04]  /*be00*/  ISETP.NE.AND P1, PT, R0, 0x12, PT ;  /* 0x000000120000780c */ /* 0x000fc80003f25270 */
[----:B------:R-:W-:Y:S02]  /*be10*/  SEL R2, RZ, 0x1, P1 ;  /* 0x00000001ff027807 */ /* 0x000fe40000800000 */
[----:B------:R-:W-:Y:S02]  /*be20*/  SEL R0, R0, RZ, P1 ;  /* 0x000000ff00007207 */ /* 0x000fe40000800000 */
[----:B------:R-:W-:Y:S02]  /*be30*/  LOP3.LUT R7, R7, R2, RZ, 0x3c, !PT ;  /* 0x0000000207077212 */ /* 0x000fe400078e3cff */
[----:B0-----:R-:W-:Y:S02]  /*be40*/  LEA R9, R0, R3, 0x3 ;  /* 0x0000000300097211 */ /* 0x001fe400078e18ff */
[----:B------:R-:W-:Y:S01]  /*be50*/  SHF.L.U32 R4, R7, 0x1f, RZ ;  /* 0x0000001f07047819 */ /* 0x000fe200000006ff */
[----:B-1----:R-:W-:Y:S06]  /*be60*/  @!P0 BRA `(.L_x_308) ;  /* 0x0000000800b88947 */ /* 0x002fec0003800000 */
.L_x_333:
[----:B------:R-:W1:Y:S01]  /*be70*/  SYNCS.PHASECHK.TRANS64.TRYWAIT P0, [R9+URZ], R4 ;  /* 0x00000004090075a7 */ /* 0x000e62000800017f */
[----:B------:R-:W-:-:S05]  /*be80*/  VIADD R0, R0, 0x1 ;  /* 0x0000000100007836 */ /* 0x000fca0000000000 */
[----:B------:R-:W-:-:S04]  /*be90*/  ISETP.NE.AND P1, PT, R0, 0x12, PT ;  /* 0x000000120000780c */ /* 0x000fc80003f25270 */
[----:B------:R-:W-:Y:S02]  /*bea0*/  SEL R2, RZ, 0x1, P1 ;  /* 0x00000001ff027807 */ /* 0x000fe40000800000 */
[----:B------:R-:W-:Y:S02]  /*beb0*/  SEL R0, R0, RZ, P1 ;  /* 0x000000ff00007207 */ /* 0x000fe40000800000 */
[----:B------:R-:W-:-:S03]  /*bec0*/  LOP3.LUT R7, R7, R2, RZ, 0x3c, !PT ;  /* 0x0000000207077212 */ /* 0x000fc600078e3cff */
[----:B0-----:R-:W-:Y:S01]  /*bed0*/  IMAD R6, R0, 0x8, R3 ;  /* 0x0000000800067824 */ /* 0x001fe200078e0203 */
[----:B------:R-:W-:Y:S01]  /*bee0*/  SHF.L.U32 R5, R7, 0x1f, RZ ;  /* 0x0000001f07057819 */ /* 0x000fe200000006ff */
[----:B-1----:R-:W-:Y:S06]  /*bef0*/  @!P0 BRA `(.L_x_309) ;  /* 0x0000000800a88947 */ /* 0x002fec0003800000 */
.L_x_334:
        /* <DEDUP_REMOVED lines=9> */
.L_x_335:
        /* <DEDUP_REMOVED lines=9> */
.L_x_336:
        /* <DEDUP_REMOVED lines=9> */
.L_x_337:
        /* <DEDUP_REMOVED lines=9> */
.L_x_338:
[----:B------:R-:W1:Y:S01]  /*c140*/  SYNCS.PHASECHK.TRANS64.TRYWAIT P0, [R6+URZ], R5 ;  /* 0x00000005060075a7 */ /* 0x000e62000800017f */
[----:B------:R-:W-:-:S04]  /*c150*/  IADD3 R0, R0, 0x1, RZ ;  /* 0x0000000100007810 */ /* 0x000fc80007ffe0ff */
[----:B------:R-:W-:-:S04]  /*c160*/  ISETP.NE.AND P1, PT, R0, 0x12, PT ;  /* 0x000000120000780c */ /* 0x000fc80003f25270 */
[----:B------:R-:W-:Y:S02]  /*c170*/  SEL R2, RZ, 0x1, P1 ;  /* 0x00000001ff027807 */ /* 0x000fe40000800000 */
[----:B------:R-:W-:Y:S02]  /*c180*/  SEL R0, R0, RZ, P1 ;  /* 0x000000ff00007207 */ /* 0x000fe40000800000 */
[----:B------:R-:W-:-:S03]  /*c190*/  LOP3.LUT R7, R7, R2, RZ, 0x3c, !PT ;  /* 0x0000000207077212 */ /* 0x000fc600078e3cff */
[----:B0-----:R-:W-:Y:S01]  /*c1a0*/  IMAD R9, R0, 0x8, R3 ;  /* 0x0000000800097824 */ /* 0x001fe200078e0203 */
[----:B------:R-:W-:Y:S01]  /*c1b0*/  SHF.L.U32 R4, R7, 0x1f, RZ ;  /* 0x0000001f07047819 */ /* 0x000fe200000006ff */
[----:B-1----:R-:W-:Y:S06]  /*c1c0*/  @!P0 BRA `(.L_x_314) ;  /* 0x0000000800588947 */ /* 0x002fec0003800000 */
.L_x_339:
        /* <DEDUP_REMOVED lines=9> */
.L_x_340:
        /* <DEDUP_REMOVED lines=9> */
.L_x_341:
        /* <DEDUP_REMOVED lines=9> */
.L_x_342:
        /* <DEDUP_REMOVED lines=9> */
.L_x_343:
        /* <DEDUP_REMOVED lines=9> */
.L_x_344:
        /* <DEDUP_REMOVED lines=9> */
.L_x_345:
        /* <DEDUP_REMOVED lines=9> */
.L_x_346:
[----:B------:R-:W1:Y:S01]  /*c5c0*/  SYNCS.PHASECHK.TRANS64.TRYWAIT P0, [R6+URZ], R5 ;  /* 0x00000005060075a7 */ /* 0x000e62000800017f */
[----:B------:R-:W-:-:S05]  /*c5d0*/  VIADD R0, R0, 0x1 ;  /* 0x0000000100007836 */ /* 0x000fca0000000000 */
[----:B------:R-:W-:-:S04]  /*c5e0*/  ISETP.NE.AND P1, PT, R0, 0x12, PT ;  /* 0x000000120000780c */ /* 0x000fc80003f25270 */
[----:B------:R-:W-:Y:S02]  /*c5f0*/  SEL R2, RZ, 0x1, P1 ;  /* 0x00000001ff027807 */ /* 0x000fe40000800000 */
[----:B------:R-:W-:Y:S02]  /*c600*/  SEL R0, R0, RZ, P1 ;  /* 0x000000ff00007207 */ /* 0x000fe40000800000 */
[----:B------:R-:W-:Y:S01]  /*c610*/  LOP3.LUT R2, R7, R2, RZ, 0x3c, !PT ;  /* 0x0000000207027212 */ /* 0x000fe200078e3cff */
[----:B-1----:R-:W-:Y:S06]  /*c620*/  @!P0 BRA `(.L_x_322) ;  /* 0x0000000400e08947 */ /* 0x002fec0003800000 */
.L_x_347:
[----:B------:R-:W-:Y:S01]  /*c630*/  IMAD R3, R0, 0x8, R3 ;  /* 0x0000000800037824 */ /* 0x000fe200078e0203 */
[----:B------:R-:W-:-:S07]  /*c640*/  SHF.L.U32 R0, R2, 0x1f, RZ ;  /* 0x0000001f02007819 */ /* 0x000fce00000006ff */
.L_x_323:
[----:B--2---:R2:W3:Y:S02]  /*c650*/  SYNCS.PHASECHK.TRANS64.TRYWAIT P0, [R3+URZ], R0 ;  /* 0x00000000030075a7 */ /* 0x0044e4000800017f */
[----:B---3--:R-:W-:Y:S05]  /*c660*/  @!P0 NANOSLEEP.SYNCS 0x989680 ;  /* 0x009896800000895d */ /* 0x008fea0003900000 */
[----:B------:R-:W3:Y:S02]  /*c670*/  @!P0 SYNCS.PHASECHK.TRANS64 P0, [R3+URZ], R0 ;  /* 0x00000000030085a7 */ /* 0x000ee4000800007f */
[----:B---3--:R-:W-:Y:S05]  /*c680*/  @!P0 BRA `(.L_x_323) ;  /* 0xfffffffc00f08947 */ /* 0x008fea000383ffff */
.L_x_304:
[----:B------:R-:W-:Y:S05]  /*c690*/  BSYNC B0 ;  /* 0x0000000000007941 */ /* 0x000fea0003800000 */
.L_x_303:
[----:B------:R-:W-:Y:S05]  /*c6a0*/  EXIT ;  /* 0x000000000000794d */ /* 0x000fea0003800000 */
.L_x_18:
[----:B---3--:R3:W4:Y:S02]  /*c6b0*/  SYNCS.PHASECHK.TRANS64.TRYWAIT P1, [R3+URZ], R0 ;  /* 0x00000000030075a7 */ /* 0x008724000802017f */
[----:B----4-:R-:W-:Y:S05]  /*c6c0*/  @!P1 NANOSLEEP.SYNCS 0x989680 ;  /* 0x009896800000995d */ /* 0x010fea0003900000 */
[----:B------:R-:W4:Y:S02]  /*c6d0*/  @!P1 SYNCS.PHASECHK.TRANS64 P1, [R3+URZ], R0 ;  /* 0x00000000030095a7 */ /* 0x000f24000802007f */
[----:B----4-:R-:W-:Y:S05]  /*c6e0*/  @!P1 BRA `(.L_x_18) ;  /* 0xfffffffc00f09947 */ /* 0x010fea000383ffff */
[----:B------:R-:W-:Y:S05]  /*c6f0*/  BRA `(.L_x_17) ;  /* 0xffffff4c00407947 */ /* 0x000fea000383ffff */
.L_x_23:
[----:B-1----:R-:W-:-:S04]  /*c700*/  IMAD.U32 R5, RZ, RZ, UR4 ;  /* 0x00000004ff057e24 */ /* 0x002fc8000f8e00ff */
[----:B------:R1:W2:Y:S03]  /*c710*/  SYNCS.PHASECHK.TRANS64.TRYWAIT P1, [R5+URZ], R4 ;  /* 0x00000004050075a7 */ /* 0x0002a6000802017f */
[----:B--2---:R-:W-:Y:S05]  /*c720*/  @!P1 NANOSLEEP.SYNCS 0x989680 ;  /* 0x009896800000995d */ /* 0x004fea0003900000 */
[----:B------:R-:W2:Y:S02]  /*c730*/  @!P1 SYNCS.PHASECHK.TRANS64 P1, [R5+URZ], R4 ;  /* 0x00000004050095a7 */ /* 0x000ea4000802007f */
[----:B--2---:R-:W-:Y:S05]  /*c740*/  @!P1 BRA `(.L_x_23) ;  /* 0xfffffffc00ec9947 */ /* 0x004fea000383ffff */
[----:B------:R-:W-:Y:S05]  /*c750*/  BRA `(.L_x_22) ;  /* 0xffffff4c00d07947 */ /* 0x000fea000383ffff */
.L_x_290:
[----:B------:R-:W-:Y:S01]  /*c760*/  BSSY B1, `(.L_x_324) ;  /* 0x0000006000017945 */ /* 0x000fe20003800000 */
[----:B------:R-:W-:-:S07]  /*c770*/  IMAD.MOV.U32 R15, RZ, RZ, -0x1 ;  /* 0xffffffffff0f7424 */ /* 0x000fce00078e00ff */
[----:B------:R-:W-:Y:S05]  /*c780*/  WARPSYNC.COLLECTIVE R15, `(.L_x_325) ;  /* 0x000000000f0c7348 */ /* 0x000fea0003c00000 */
[----:B------:R-:W-:Y:S02]  /*c790*/  ELECT P6, UR62, PT ;  /* 0x00000000003e782f */ /* 0x000fe400038c0000 */
[----:B------:R-:W-:Y:S01]  /*c7a0*/  MOV R14, UR62 ;  /* 0x0000003e000e7c02 */ /* 0x000fe20008000f00 */
[----:B------:R-:W-:Y:S10]  /*c7b0*/  ENDCOLLECTIVE ;  /* 0x000000000000791b */ /* 0x000ff40003800000 */
.L_x_325:
[----:B------:R-:W-:Y:S05]  /*c7c0*/  BSYNC B1 ;  /* 0x0000000000017941 */ /* 0x000fea0003800000 */
.L_x_324:
[----:B------:R-:W-:Y:S05]  /*c7d0*/  BRA `(.L_x_326) ;  /* 0xffffffe800507947 */ /* 0x000fea000383ffff */
.L_x_293:
[----:B0-----:R0:W1:Y:S02]  /*c7e0*/  SYNCS.PHASECHK.TRANS64.TRYWAIT P1, [R14+URZ+0x90], R7 ;  /* 0x000090070e0075a7 */ /* 0x001064000802017f */
[----:B-1----:R-:W-:Y:S05]  /*c7f0*/  @!P1 NANOSLEEP.SYNCS 0x989680 ;  /* 0x009896800000995d */ /* 0x002fea0003900000 */
[----:B------:R-:W1:Y:S02]  /*c800*/  @!P1 SYNCS.PHASECHK.TRANS64 P1, [R14+URZ+0x90], R7 ;  /* 0x000090070e0095a7 */ /* 0x000e64000802007f */
[----:B-1----:R-:W-:Y:S05]  /*c810*/  @!P1 BRA `(.L_x_293) ;  /* 0xfffffffc00f09947 */ /* 0x002fea000383ffff */
[----:B------:R-:W-:Y:S05]  /*c820*/  BRA `(.L_x_327) ;  /* 0xffffffe800847947 */ /* 0x000fea000383ffff */
.L_x_302:
[----:B------:R-:W-:Y:S01]  /*c830*/  BSSY B0, `(.L_x_328) ;  /* 0x0000006000007945 */ /* 0x000fe20003800000 */
[----:B------:R-:W-:-:S07]  /*c840*/  IMAD.MOV.U32 R15, RZ, RZ, -0x1 ;  /* 0xffffffffff0f7424 */ /* 0x000fce00078e00ff */
[----:B------:R-:W-:Y:S05]  /*c850*/  WARPSYNC.COLLECTIVE R15, `(.L_x_329) ;  /* 0x000000000f0c7348 */ /* 0x000fea0003c00000 */
[----:B------:R-:W-:Y:S02]  /*c860*/  ELECT P6, UR62, PT ;  /* 0x00000000003e782f */ /* 0x000fe400038c0000 */
[----:B------:R-:W-:Y:S01]  /*c870*/  MOV R14, UR62 ;  /* 0x0000003e000e7c02 */ /* 0x000fe20008000f00 */
[----:B------:R-:W-:Y:S10]  /*c880*/  ENDCOLLECTIVE ;  /* 0x000000000000791b */ /* 0x000ff40003800000 */
.L_x_329:
[----:B------:R-:W-:Y:S05]  /*c890*/  BSYNC B0 ;  /* 0x0000000000007941 */ /* 0x000fea0003800000 */
.L_x_328:
[----:B------:R-:W-:Y:S05]  /*c8a0*/  BRA `(.L_x_330) ;  /* 0xfffffff000d47947 */ /* 0x000fea000383ffff */
.L_x_306:
[----:B0-----:R0:W1:Y:S02]  /*c8b0*/  SYNCS.PHASECHK.TRANS64.TRYWAIT P0, [R7+URZ], R2 ;  /* 0x00000002070075a7 */ /* 0x001064000800017f */
[----:B-1----:R-:W-:Y:S05]  /*c8c0*/  @!P0 NANOSLEEP.SYNCS 0x989680 ;  /* 0x009896800000895d */ /* 0x002fea0003900000 */
[----:B------:R-:W1:Y:S02]  /*c8d0*/  @!P0 SYNCS.PHASECHK.TRANS64 P0, [R7+URZ], R2 ;  /* 0x00000002070085a7 */ /* 0x000e64000800007f */
[----:B-1----:R-:W-:Y:S05]  /*c8e0*/  @!P0 BRA `(.L_x_306) ;  /* 0xfffffffc00f08947 */ /* 0x002fea000383ffff */
[----:B------:R-:W-:Y:S05]  /*c8f0*/  BRA `(.L_x_331) ;  /* 0xfffffff400147947 */ /* 0x000fea000383ffff */
.L_x_307:
[----:B0-----:R0:W1:Y:S02]  /*c900*/  SYNCS.PHASECHK.TRANS64.TRYWAIT P0, [R9+URZ], R4 ;  /* 0x00000004090075a7 */ /* 0x001064000800017f */
[----:B-1----:R-:W-:Y:S05]  /*c910*/  @!P0 NANOSLEEP.SYNCS 0x989680 ;  /* 0x009896800000895d */ /* 0x002fea0003900000 */
[----:B------:R-:W1:Y:S02]  /*c920*/  @!P0 SYNCS.PHASECHK.TRANS64 P0, [R9+URZ], R4 ;  /* 0x00000004090085a7 */ /* 0x000e64000800007f */
[----:B-1----:R-:W-:Y:S05]  /*c930*/  @!P0 BRA `(.L_x_307) ;  /* 0xfffffffc00f08947 */ /* 0x002fea000383ffff */
[----:B------:R-:W-:Y:S05]  /*c940*/  BRA `(.L_x_332) ;  /* 0xfffffff400247947 */ /* 0x000fea000383ffff */
.L_x_308:
[----:B0-----:R0:W1:Y:S02]  /*c950*/  SYNCS.PHASECHK.TRANS64.TRYWAIT P0, [R6+URZ], R5 ;  /* 0x00000005060075a7 */ /* 0x001064000800017f */
[----:B-1----:R-:W-:Y:S05]  /*c960*/  @!P0 NANOSLEEP.SYNCS 0x989680 ;  /* 0x009896800000895d */ /* 0x002fea0003900000 */
[----:B------:R-:W1:Y:S02]  /*c970*/  @!P0 SYNCS.PHASECHK.TRANS64 P0, [R6+URZ], R5 ;  /* 0x00000005060085a7 */ /* 0x000e64000800007f */
[----:B-1----:R-:W-:Y:S05]  /*c980*/  @!P0 BRA `(.L_x_308) ;  /* 0xfffffffc00f08947 */ /* 0x002fea000383ffff */
[----:B------:R-:W-:Y:S05]  /*c990*/  BRA `(.L_x_333) ;  /* 0xfffffff400347947 */ /* 0x000fea000383ffff */
.L_x_309:
[----:B0-----:R0:W1:Y:S02]  /*c9a0*/  SYNCS.PHASECHK.TRANS64.TRYWAIT P0, [R9+URZ], R4 ;  /* 0x00000004090075a7 */ /* 0x001064000800017f */
[----:B-1----:R-:W-:Y:S05]  /*c9b0*/  @!P0 NANOSLEEP.SYNCS 0x989680 ;  /* 0x009896800000895d */ /* 0x002fea0003900000 */
[----:B------:R-:W1:Y:S02]  /*c9c0*/  @!P0 SYNCS.PHASECHK.TRANS64 P0, [R9+URZ], R4 ;  /* 0x00000004090085a7 */ /* 0x000e64000800007f */
[----:B-1----:R-:W-:Y:S05]  /*c9d0*/  @!P0 BRA `(.L_x_309) ;  /* 0xfffffffc00f08947 */ /* 0x002fea000383ffff */
[----:B------:R-:W-:Y:S05]  /*c9e0*/  BRA `(.L_x_334) ;  /* 0xfffffff400447947 */ /* 0x000fea000383ffff */
.L_x_310:
[----:B0-----:R0:W1:Y:S02]  /*c9f0*/  SYNCS.PHASECHK.TRANS64.TRYWAIT P0, [R6+URZ], R5 ;  /* 0x00000005060075a7 */ /* 0x001064000800017f */
[----:B-1----:R-:W-:Y:S05]  /*ca00*/  @!P0 NANOSLEEP.SYNCS 0x989680 ;  /* 0x009896800000895d */ /* 0x002fea0003900000 */
[----:B------:R-:W1:Y:S02]  /*ca10*/  @!P0 SYNCS.PHASECHK.TRANS64 P0, [R6+URZ], R5 ;  /* 0x00000005060085a7 */ /* 0x000e64000800007f */
[----:B-1----:R-:W-:Y:S05]  /*ca20*/  @!P0 BRA `(.L_x_310) ;  /* 0xfffffffc00f08947 */ /* 0x002fea000383ffff */
[----:B------:R-:W-:Y:S05]  /*ca30*/  BRA `(.L_x_335) ;  /* 0xfffffff400547947 */ /* 0x000fea000383ffff */
.L_x_311:
[----:B0-----:R0:W1:Y:S02]  /*ca40*/  SYNCS.PHASECHK.TRANS64.TRYWAIT P0, [R9+URZ], R4 ;  /* 0x00000004090075a7 */ /* 0x001064000800017f */
[----:B-1----:R-:W-:Y:S05]  /*ca50*/  @!P0 NANOSLEEP.SYNCS 0x989680 ;  /* 0x009896800000895d */ /* 0x002fea0003900000 */
[----:B------:R-:W1:Y:S02]  /*ca60*/  @!P0 SYNCS.PHASECHK.TRANS64 P0, [R9+URZ], R4 ;  /* 0x00000004090085a7 */ /* 0x000e64000800007f */
[----:B-1----:R-:W-:Y:S05]  /*ca70*/  @!P0 BRA `(.L_x_311) ;  /* 0xfffffffc00f08947 */ /* 0x002fea000383ffff */
[----:B------:R-:W-:Y:S05]  /*ca80*/  BRA `(.L_x_336) ;  /* 0xfffffff400647947 */ /* 0x000fea000383ffff */
.L_x_312:
[----:B0-----:R0:W1:Y:S02]  /*ca90*/  SYNCS.PHASECHK.TRANS64.TRYWAIT P0, [R6+URZ], R5 ;  /* 0x00000005060075a7 */ /* 0x001064000800017f */
[----:B-1----:R-:W-:Y:S05]  /*caa0*/  @!P0 NANOSLEEP.SYNCS 0x989680 ;  /* 0x009896800000895d */ /* 0x002fea0003900000 */
[----:B------:R-:W1:Y:S02]  /*cab0*/  @!P0 SYNCS.PHASECHK.TRANS64 P0, [R6+URZ], R5 ;  /* 0x00000005060085a7 */ /* 0x000e64000800007f */
[----:B-1----:R-:W-:Y:S05]  /*cac0*/  @!P0 BRA `(.L_x_312) ;  /* 0xfffffffc00f08947 */ /* 0x002fea000383ffff */
[----:B------:R-:W-:Y:S05]  /*cad0*/  BRA `(.L_x_337) ;  /* 0xfffffff400747947 */ /* 0x000fea000383ffff */
.L_x_313:
[----:B0-----:R0:W1:Y:S02]  /*cae0*/  SYNCS.PHASECHK.TRANS64.TRYWAIT P0, [R9+URZ], R4 ;  /* 0x00000004090075a7 */ /* 0x001064000800017f */
[----:B-1----:R-:W-:Y:S05]  /*caf0*/  @!P0 NANOSLEEP.SYNCS 0x989680 ;  /* 0x009896800000895d */ /* 0x002fea0003900000 */
[----:B------:R-:W1:Y:S02]  /*cb00*/  @!P0 SYNCS.PHASECHK.TRANS64 P0, [R9+URZ], R4 ;  /* 0x00000004090085a7 */ /* 0x000e64000800007f */
[----:B-1----:R-:W-:Y:S05]  /*cb10*/  @!P0 BRA `(.L_x_313) ;  /* 0xfffffffc00f08947 */ /* 0x002fea000383ffff */
[----:B------:R-:W-:Y:S05]  /*cb20*/  BRA `(.L_x_338) ;  /* 0xfffffff400847947 */ /* 0x000fea000383ffff */
.L_x_314:
[----:B0-----:R0:W1:Y:S02]  /*cb30*/  SYNCS.PHASECHK.TRANS64.TRYWAIT P0, [R6+URZ], R5 ;  /* 0x00000005060075a7 */ /* 0x001064000800017f */
[----:B-1----:R-:W-:Y:S05]  /*cb40*/  @!P0 NANOSLEEP.SYNCS 0x989680 ;  /* 0x009896800000895d */ /* 0x002fea0003900000 */
[----:B------:R-:W1:Y:S02]  /*cb50*/  @!P0 SYNCS.PHASECHK.TRANS64 P0, [R6+URZ], R5 ;  /* 0x00000005060085a7 */ /* 0x000e64000800007f */
[----:B-1----:R-:W-:Y:S05]  /*cb60*/  @!P0 BRA `(.L_x_314) ;  /* 0xfffffffc00f08947 */ /* 0x002fea000383ffff */
[----:B------:R-:W-:Y:S05]  /*cb70*/  BRA `(.L_x_339) ;  /* 0xfffffff400947947 */ /* 0x000fea000383ffff */
.L_x_315:
[----:B0-----:R0:W1:Y:S02]  /*cb80*/  SYNCS.PHASECHK.TRANS64.TRYWAIT P0, [R9+URZ], R4 ;  /* 0x00000004090075a7 */ /* 0x001064000800017f */
[----:B-1----:R-:W-:Y:S05]  /*cb90*/  @!P0 NANOSLEEP.SYNCS 0x989680 ;  /* 0x009896800000895d */ /* 0x002fea0003900000 */
[----:B------:R-:W1:Y:S02]  /*cba0*/  @!P0 SYNCS.PHASECHK.TRANS64 P0, [R9+URZ], R4 ;  /* 0x00000004090085a7 */ /* 0x000e64000800007f */
[----:B-1----:R-:W-:Y:S05]  /*cbb0*/  @!P0 BRA `(.L_x_315) ;  /* 0xfffffffc00f08947 */ /* 0x002fea000383ffff */
[----:B------:R-:W-:Y:S05]  /*cbc0*/  BRA `(.L_x_340) ;  /* 0xfffffff400a47947 */ /* 0x000fea000383ffff */
.L_x_316:
[----:B0-----:R0:W1:Y:S02]  /*cbd0*/  SYNCS.PHASECHK.TRANS64.TRYWAIT P0, [R6+URZ], R5 ;  /* 0x00000005060075a7 */ /* 0x001064000800017f */
[----:B-1----:R-:W-:Y:S05]  /*cbe0*/  @!P0 NANOSLEEP.SYNCS 0x989680 ;  /* 0x009896800000895d */ /* 0x002fea0003900000 */
[----:B------:R-:W1:Y:S02]  /*cbf0*/  @!P0 SYNCS.PHASECHK.TRANS64 P0, [R6+URZ], R5 ;  /* 0x00000005060085a7 */ /* 0x000e64000800007f */
[----:B-1----:R-:W-:Y:S05]  /*cc00*/  @!P0 BRA `(.L_x_316) ;  /* 0xfffffffc00f08947 */ /* 0x002fea000383ffff */
[----:B------:R-:W-:Y:S05]  /*cc10*/  BRA `(.L_x_341) ;  /* 0xfffffff400b47947 */ /* 0x000fea000383ffff */
.L_x_317:
[----:B0-----:R0:W1:Y:S02]  /*cc20*/  SYNCS.PHASECHK.TRANS64.TRYWAIT P0, [R9+URZ], R4 ;  /* 0x00000004090075a7 */ /* 0x001064000800017f */
[----:B-1----:R-:W-:Y:S05]  /*cc30*/  @!P0 NANOSLEEP.SYNCS 0x989680 ;  /* 0x009896800000895d */ /* 0x002fea0003900000 */
[----:B------:R-:W1:Y:S02]  /*cc40*/  @!P0 SYNCS.PHASECHK.TRANS64 P0, [R9+URZ], R4 ;  /* 0x00000004090085a7 */ /* 0x000e64000800007f */
[----:B-1----:R-:W-:Y:S05]  /*cc50*/  @!P0 BRA `(.L_x_317) ;  /* 0xfffffffc00f08947 */ /* 0x002fea000383ffff */
[----:B------:R-:W-:Y:S05]  /*cc60*/  BRA `(.L_x_342) ;  /* 0xfffffff400c47947 */ /* 0x000fea000383ffff */
.L_x_318:
[----:B0-----:R0:W1:Y:S02]  /*cc70*/  SYNCS.PHASECHK.TRANS64.TRYWAIT P0, [R6+URZ], R5 ;  /* 0x00000005060075a7 */ /* 0x001064000800017f */
[----:B-1----:R-:W-:Y:S05]  /*cc80*/  @!P0 NANOSLEEP.SYNCS 0x989680 ;  /* 0x009896800000895d */ /* 0x002fea0003900000 */
[----:B------:R-:W1:Y:S02]  /*cc90*/  @!P0 SYNCS.PHASECHK.TRANS64 P0, [R6+URZ], R5 ;  /* 0x00000005060085a7 */ /* 0x000e64000800007f */
[----:B-1----:R-:W-:Y:S05]  /*cca0*/  @!P0 BRA `(.L_x_318) ;  /* 0xfffffffc00f08947 */ /* 0x002fea000383ffff */
[----:B------:R-:W-:Y:S05]  /*ccb0*/  BRA `(.L_x_343) ;  /* 0xfffffff400d47947 */ /* 0x000fea000383ffff */
.L_x_319:
[----:B0-----:R0:W1:Y:S02]  /*ccc0*/  SYNCS.PHASECHK.TRANS64.TRYWAIT P0, [R9+URZ], R4 ;  /* 0x00000004090075a7 */ /* 0x001064000800017f */
[----:B-1----:R-:W-:Y:S05]  /*ccd0*/  @!P0 NANOSLEEP.SYNCS 0x989680 ;  /* 0x009896800000895d */ /* 0x002fea0003900000 */
[----:B------:R-:W1:Y:S02]  /*cce0*/  @!P0 SYNCS.PHASECHK.TRANS64 P0, [R9+URZ], R4 ;  /* 0x00000004090085a7 */ /* 0x000e64000800007f */
[----:B-1----:R-:W-:Y:S05]  /*ccf0*/  @!P0 BRA `(.L_x_319) ;  /* 0xfffffffc00f08947 */ /* 0x002fea000383ffff */
[----:B------:R-:W-:Y:S05]  /*cd00*/  BRA `(.L_x_344) ;  /* 0xfffffff400e47947 */ /* 0x000fea000383ffff */
.L_x_320:
[----:B0-----:R0:W1:Y:S02]  /*cd10*/  SYNCS.PHASECHK.TRANS64.TRYWAIT P0, [R6+URZ], R5 ;  /* 0x00000005060075a7 */ /* 0x001064000800017f */
[----:B-1----:R-:W-:Y:S05]  /*cd20*/  @!P0 NANOSLEEP.SYNCS 0x989680 ;  /* 0x009896800000895d */ /* 0x002fea0003900000 */
[----:B------:R-:W1:Y:S02]  /*cd30*/  @!P0 SYNCS.PHASECHK.TRANS64 P0, [R6+URZ], R5 ;  /* 0x00000005060085a7 */ /* 0x000e64000800007f */
[----:B-1----:R-:W-:Y:S05]  /*cd40*/  @!P0 BRA `(.L_x_320) ;  /* 0xfffffffc00f08947 */ /* 0x002fea000383ffff */
[----:B------:R-:W-:Y:S05]  /*cd50*/  BRA `(.L_x_345) ;  /* 0xfffffff400f47947 */ /* 0x000fea000383ffff */
.L_x_321:
[----:B0-----:R0:W1:Y:S02]  /*cd60*/  SYNCS.PHASECHK.TRANS64.TRYWAIT P0, [R9+URZ], R4 ;  /* 0x00000004090075a7 */ /* 0x001064000800017f */
[----:B-1----:R-:W-:Y:S05]  /*cd70*/  @!P0 NANOSLEEP.SYNCS 0x989680 ;  /* 0x009896800000895d */ /* 0x002fea0003900000 */
[----:B------:R-:W1:Y:S02]  /*cd80*/  @!P0 SYNCS.PHASECHK.TRANS64 P0, [R9+URZ], R4 ;  /* 0x00000004090085a7 */ /* 0x000e64000800007f */
[----:B-1----:R-:W-:Y:S05]  /*cd90*/  @!P0 BRA `(.L_x_321) ;  /* 0xfffffffc00f08947 */ /* 0x002fea000383ffff */
[----:B------:R-:W-:Y:S05]  /*cda0*/  BRA `(.L_x_346) ;  /* 0xfffffff800047947 */ /* 0x000fea000383ffff */
.L_x_322:
[----:B-1----:R1:W2:Y:S02]  /*cdb0*/  SYNCS.PHASECHK.TRANS64.TRYWAIT P0, [R6+URZ], R5 ;  /* 0x00000005060075a7 */ /* 0x0022a4000800017f */
[----:B--2---:R-:W-:Y:S05]  /*cdc0*/  @!P0 NANOSLEEP.SYNCS 0x989680 ;  /* 0x009896800000895d */ /* 0x004fea0003900000 */
[----:B------:R-:W2:Y:S02]  /*cdd0*/  @!P0 SYNCS.PHASECHK.TRANS64 P0, [R6+URZ], R5 ;  /* 0x00000005060085a7 */ /* 0x000ea4000800007f */
[----:B--2---:R-:W-:Y:S05]  /*cde0*/  @!P0 BRA `(.L_x_322) ;  /* 0xfffffffc00f08947 */ /* 0x004fea000383ffff */
[----:B------:R-:W-:Y:S05]  /*cdf0*/  BRA `(.L_x_347) ;  /* 0xfffffff8000c7947 */ /* 0x000fea000383ffff */
.L_x_348:
[----:B------:R-:W-:-:S00]  /*ce00*/  BRA `(.L_x_348) ;  /* 0xfffffffc00fc7947 */ /* 0x000fc0000383ffff */
[----:B------:R-:W-:-:S00]  /*ce10*/  NOP ;  /* 0x0000000000007918 */ /* 0x000fc00000000000 */
        /* <DEDUP_REMOVED lines=14> */
.L_x_349:


//--------------------- .nv.global.init           --------------------------
	.section	.nv.global.init,"aw",@progbits
.nv.global.init:
	.type		$str$22,@object
	.size		$str$22,($str$23 - $str$22)
$str$22:
        /*0000*/ 	.byte	0x6b, 0x5f, 0x74, 0x69, 0x6c, 0x65, 0x5f, 0x63, 0x6f, 0x75, 0x6e, 0x74, 0x20, 0x3e, 0x3d, 0x20
        /*0010*/ 	.byte	0x31, 0x00
	.type		$str$23,@object
	.size		$str$23,(__unnamed_1 - $str$23)
$str$23:
        /*0012*/ 	.byte	0x2f, 0x74, 0x6d, 0x70, 0x2f, 0x63, 0x75, 0x74, 0x6c, 0x61, 0x73, 0x73, 0x5f, 0x73, 0x77, 0x65
        /*0022*/ 	.byte	0x65, 0x70, 0x5f, 0x73, 0x72, 0x63, 0x2f, 0x69, 0x6e, 0x63, 0x6c, 0x75, 0x64, 0x65, 0x2f, 0x63
        /*0032*/ 	.byte	0x75, 0x74, 0x6c, 0x61, 0x73, 0x73, 0x2f, 0x67, 0x65, 0x6d, 0x6d, 0x2f, 0x63, 0x6f, 0x6c, 0x6c
        /*0042*/ 	.byte	0x65, 0x63, 0x74, 0x69, 0x76, 0x65, 0x2f, 0x73, 0x6d, 0x39, 0x30, 0x5f, 0x6d, 0x6d, 0x61, 0x5f
        /*0052*/ 	.byte	0x74, 0x6d, 0x61, 0x5f, 0x67, 0x6d, 0x6d, 0x61, 0x5f, 0x73, 0x73, 0x5f, 0x77, 0x61, 0x72, 0x70
        /*0062*/ 	.byte	0x73, 0x70, 0x65, 0x63, 0x69, 0x61, 0x6c, 0x69, 0x7a, 0x65, 0x64, 0x2e, 0x68, 0x70, 0x70, 0x00
	.type		__unnamed_1,@object
	.size		__unnamed_1,(.L_0 - __unnamed_1)
__unnamed_1:
        /*0072*/ 	.byte	0x76, 0x6f, 0x69, 0x64, 0x20, 0x63, 0x75, 0x74, 0x6c, 0x61, 0x73, 0x73, 0x3a, 0x3a, 0x67, 0x65
        /* <DEDUP_REMOVED lines=179> */
        /*0bb2*/ 	.byte	0x74, 0x65, 0x3a, 0x3a, 0x69, 0x64, 0x65, 0x6e, 0x74, 0x69, 0x74, 0x79, 0x5d, 0x00
.L_0:


//--------------------- .nv.shared._ZN7cutlass13device_kernelINS_4gemm6kernel13GemmUniversalIN4cute5tupleIJiiiiEEENS1_10collective13CollectiveMmaINS1_34MainloopSm90TmaGmmaWarpSpecializedILi18ENS5_IJNS4_1CILi1EEESB_SB_EEENS1_35KernelTmaWarpSpecializedCooperativeEEENS5_IJNSA_ILi256EEENSA_ILi128EEENSA_ILi16EEEEEENS_6half_tENS5_IJlSB_lEEESJ_SK_NS4_8TiledMMAINS4_8MMA_AtomIJNS4_4SM904GMMA26MMA_64x128x16_F32F16F16_SSILNSO_5MajorE0ELSQ_0ELNSO_7ScaleInE1ELSR_1EEEEEENS4_6LayoutINS5_IJNSA_ILi2EEESB_SB_EEENS5_IJSB_NSA_ILi0EEESX_EEEEENS5_IJNS4_10UnderscoreES10_S10_EEEEENS4_13SM90_TMA_LOADENS4_14ComposedLayoutINS4_7SwizzleILi1ELi4ELi3EEENS4_18smem_ptr_flag_bitsILi16EEENSU_INS5_IJNSA_ILi8EEESH_EEENS5_IJSH_SB_EEEEEEEvNS4_8identityES13_S1D_vS1E_EENS_8epilogue10collective6detail29Sm90TmaWarpSpecializedAdapterINS1H_15DefaultEpilogueISJ_SK_SK_NS1G_6thread17LinearCombinationISJ_Li1EffLNS1L_9ScaleType4KindE0ELNS_15FloatRoundStyleE2ESJ_EENS1_15EpilogueDefaultEEEEEvvEEEEvNT_6ParamsE --------------------------
	.section	.nv.shared._ZN7cutlass13device_kernelINS_4gemm6kernel13GemmUniversalIN4cute5tupleIJiiiiEEENS1_10collective13CollectiveMmaINS1_34MainloopSm90TmaGmmaWarpSpecializedILi18ENS5_IJNS4_1CILi1EEESB_SB_EEENS1_35KernelTmaWarpSpecializedCooperativeEEENS5_IJNSA_ILi256EEENSA_ILi128EEENSA_ILi16EEEEEENS_6half_tENS5_IJlSB_lEEESJ_SK_NS4_8TiledMMAINS4_8MMA_AtomIJNS4_4SM904GMMA26MMA_64x128x16_F32F16F16_SSILNSO_5MajorE0ELSQ_0ELNSO_7ScaleInE1ELSR_1EEEEEENS4_6LayoutINS5_IJNSA_ILi2EEESB_SB_EEENS5_IJSB_NSA_ILi0EEESX_EEEEENS5_IJNS4_10UnderscoreES10_S10_EEEEENS4_13SM90_TMA_LOADENS4_14ComposedLayoutINS4_7SwizzleILi1ELi4ELi3EEENS4_18smem_ptr_flag_bitsILi16EEENSU_INS5_IJNSA_ILi8EEESH_EEENS5_IJSH_SB_EEEEEEEvNS4_8identityES13_S1D_vS1E_EENS_8epilogue10collective6detail29Sm90TmaWarpSpecializedAdapterINS1H_15DefaultEpilogueISJ_SK_SK_NS1G_6thread17LinearCombinationISJ_Li1EffLNS1L_9ScaleType4KindE0ELNS_15FloatRoundStyleE2ESJ_EENS1_15EpilogueDefaultEEEEEvvEEEEvNT_6ParamsE,"aw",@nobits
	.sectionflags	@""
	.align	16
	.zero		1024


//--------------------- .nv.shared.reserved.0     --------------------------
	.section	.nv.shared.reserved.0,"aw",@nobits
	.weak		__nv_reservedSMEM_offset_0_alias
	.size		__nv_reservedSMEM_offset_0_alias, 0, 0
	.other		__nv_reservedSMEM_offset_0_alias,@"STO_CUDA_RESERVED_SHARED STV_DEFAULT"
__nv_reservedSMEM_offset_0_alias:
	.zero		0


//--------------------- .nv.global                --------------------------
	.section	.nv.global,"aw",@nobits
.nv.global:
	.type		_ZN40_INTERNAL_2bc03808_4_k_cu_2ca079a0_114644cute1_E,@object
	.size		_ZN40_INTERNAL_2bc03808_4_k_cu_2ca079a0_114644cute1_E,(_ZN40_INTERNAL_2bc03808_4_k_cu_2ca079a0_114644cuda3std3__45__cpo6cbeginE - _ZN40_INTERNAL_2bc03808_4_k_cu_2ca079a0_114644cute1_E)
_ZN40_INTERNAL_2bc03808_4_k_cu_2ca079a0_114644cute1_E:
	.zero		1
	.type		_ZN40_INTERNAL_2bc03808_4_k_cu_2ca079a0_114644cuda3std3__45__cpo6cbeginE,@object
	.size		_ZN40_INTERNAL_2bc03808_4_k_cu_2ca079a0_114644cuda3std3__45__cpo6cbeginE,(_ZN40_INTERNAL_2bc03808_4_k_cu_2ca079a0_114644cuda3std3__48in_placeE - _ZN40_INTERNAL_2bc03808_4_k_cu_2ca079a0_114644cuda3std3__45__cpo6cbeginE)
_ZN40_INTERNAL_2bc03808_4_k_cu_2ca079a0_114644cuda3std3__45__cpo6cbeginE:
	.zero		1
	.type		_ZN40_INTERNAL_2bc03808_4_k_cu_2ca079a0_114644cuda3std3__48in_placeE,@object
	.size		_ZN40_INTERNAL_2bc03808_4_k_cu_2ca079a0_114644cuda3std3__48in_placeE,(_ZN40_INTERNAL_2bc03808_4_k_cu_2ca079a0_114644cuda3std6ranges3__45__cpo9iter_moveE - _ZN40_INTERNAL_2bc03808_4_k_cu_2ca079a0_114644cuda3std3__48in_placeE)
_ZN40_INTERNAL_2bc03808_4_k_cu_2ca079a0_114644cuda3std3__48in_placeE:
	.zero		1
	.type		_ZN40_INTERNAL_2bc03808_4_k_cu_2ca079a0_114644cuda3std6ranges3__45__cpo9iter_moveE,@object
	.size		_ZN40_INTERNAL_2bc03808_4_k_cu_2ca079a0_114644cuda3std6ranges3__45__cpo9iter_moveE,(_ZN40_INTERNAL_2bc03808_4_k_cu_2ca079a0_114644cuda3std3__45__cpo5beginE - _ZN40_INTERNAL_2bc03808_4_k_cu_2ca079a0_114644cuda3std6ranges3__45__cpo9iter_moveE)
_ZN40_INTERNAL_2bc03808_4_k_cu_2ca079a0_114644cuda3std6ranges3__45__cpo9iter_moveE:
	.zero		1
	.type		_ZN40_INTERNAL_2bc03808_4_k_cu_2ca079a0_114644cuda3std3__45__cpo5beginE,@object
	.size		_ZN40_INTERNAL_2bc03808_4_k_cu_2ca079a0_114644cuda3std3__45__cpo5beginE,(_ZN40_INTERNAL_2bc03808_4_k_cu_2ca079a0_114644cuda3std3__442_GLOBAL__N__2bc03808_4_k_cu_2ca079a0_114646ignoreE - _ZN40_INTERNAL_2bc03808_4_k_cu_2ca079a0_114644cuda3std3__45__cpo5beginE)
_ZN40_INTERNAL_2bc03808_4_k_cu_2ca079a0_114644cuda3std3__45__cpo5beginE:
	.zero		1
	.type		_ZN40_INTERNAL_2bc03808_4_k_cu_2ca079a0_114644cuda3std3__442_GLOBAL__N__2bc03808_4_k_cu_2ca079a0_114646ignoreE,@object
	.size		_ZN40_INTERNAL_2bc03808_4_k_cu_2ca079a0_114644cuda3std3__442_GLOBAL__N__2bc03808_4_k_cu_2ca079a0_114646ignoreE,(_ZN40_INTERNAL_2bc03808_4_k_cu_2ca079a0_114644cute7productE - _ZN40_INTERNAL_2bc03808_4_k_cu_2ca079a0_114644cuda3std3__442_GLOBAL__N__2bc03808_4_k_cu_2ca079a0_114646ignoreE)
_ZN40_INTERNAL_2bc03808_4_k_cu_2ca079a0_114644cuda3std3__442_GLOBAL__N__2bc03808_4_k_cu_2ca079a0_114646ignoreE:
	.zero		1
	.type		_ZN40_INTERNAL_2bc03808_4_k_cu_2ca079a0_114644cute7productE,@object
	.size		_ZN40_INTERNAL_2bc03808_4_k_cu_2ca079a0_114644cute7productE,(_ZN40_INTERNAL_2bc03808_4_k_cu_2ca079a0_114644cuda3std3__45__cpo3endE - _ZN40_INTERNAL_2bc03808_4_k_cu_2ca079a0_114644cute7productE)
_ZN40_INTERNAL_2bc03808_4_k_cu_2ca079a0_114644cute7productE:
	.zero		1
	.type		_ZN40_INTERNAL_2bc03808_4_k_cu_2ca079a0_114644cuda3std3__45__cpo3endE,@object
	.size		_ZN40_INTERNAL_2bc03808_4_k_cu_2ca079a0_114644cuda3std3__45__cpo3endE,(_ZN40_INTERNAL_2bc03808_4_k_cu_2ca079a0_114644cuda3std3__419piecewise_constructE - _ZN40_INTERNAL_2bc03808_4_k_cu_2ca079a0_114644cuda3std3__45__cpo3endE)
_ZN40_INTERNAL_2bc03808_4_k_cu_2ca079a0_114644cuda3std3__45__cpo3endE:
	.zero		1
	.type		_ZN40_INTERNAL_2bc03808_4_k_cu_2ca079a0_114644cuda3std3__419piecewise_constructE,@object
	.size		_ZN40_INTERNAL_2bc03808_4_k_cu_2ca079a0_114644cuda3std3__419piecewise_constructE,(_ZN40_INTERNAL_2bc03808_4_k_cu_2ca079a0_114644cuda3std3__45__cpo4cendE - _ZN40_INTERNAL_2bc03808_4_k_cu_2ca079a0_114644cuda3std3__419piecewise_constructE)
_ZN40_INTERNAL_2bc03808_4_k_cu_2ca079a0_114644cuda3std3__419piecewise_constructE:
	.zero		1
	.type		_ZN40_INTERNAL_2bc03808_4_k_cu_2ca079a0_114644cuda3std3__45__cpo4cendE,@object
	.size		_ZN40_INTERNAL_2bc03808_4_k_cu_2ca079a0_114644cuda3std3__45__cpo4cendE,(_ZN40_INTERNAL_2bc03808_4_k_cu_2ca079a0_114644cuda3std6ranges3__45__cpo4swapE - _ZN40_INTERNAL_2bc03808_4_k_cu_2ca079a0_114644cuda3std3__45__cpo4cendE)
_ZN40_INTERNAL_2bc03808_4_k_cu_2ca079a0_114644cuda3std3__45__cpo4cendE:
	.zero		1
	.type		_ZN40_INTERNAL_2bc03808_4_k_cu_2ca079a0_114644cuda3std6ranges3__45__cpo4swapE,@object
	.size		_ZN40_INTERNAL_2bc03808_4_k_cu_2ca079a0_114644cuda3std6ranges3__45__cpo4swapE,(.L_8 - _ZN40_INTERNAL_2bc03808_4_k_cu_2ca079a0_114644cuda3std6ranges3__45__cpo4swapE)
_ZN40_INTERNAL_2bc03808_4_k_cu_2ca079a0_114644cuda3std6ranges3__45__cpo4swapE:
	.zero		1
.L_8:


//--------------------- .nv.constant0._ZN7cutlass13device_kernelINS_4gemm6kernel13GemmUniversalIN4cute5tupleIJiiiiEEENS1_10collective13CollectiveMmaINS1_34MainloopSm90TmaGmmaWarpSpecializedILi18ENS5_IJNS4_1CILi1EEESB_SB_EEENS1_35KernelTmaWarpSpecializedCooperativeEEENS5_IJNSA_ILi256EEENSA_ILi128EEENSA_ILi16EEEEEENS_6half_tENS5_IJlSB_lEEESJ_SK_NS4_8TiledMMAINS4_8MMA_AtomIJNS4_4SM904GMMA26MMA_64x128x16_F32F16F16_SSILNSO_5MajorE0ELSQ_0ELNSO_7ScaleInE1ELSR_1EEEEEENS4_6LayoutINS5_IJNSA_ILi2EEESB_SB_EEENS5_IJSB_NSA_ILi0EEESX_EEEEENS5_IJNS4_10UnderscoreES10_S10_EEEEENS4_13SM90_TMA_LOADENS4_14ComposedLayoutINS4_7SwizzleILi1ELi4ELi3EEENS4_18smem_ptr_flag_bitsILi16EEENSU_INS5_IJNSA_ILi8EEESH_EEENS5_IJSH_SB_EEEEEEEvNS4_8identityES13_S1D_vS1E_EENS_8epilogue10collective6detail29Sm90TmaWarpSpecializedAdapterINS1H_15DefaultEpilogueISJ_SK_SK_NS1G_6thread17LinearCombinationISJ_Li1EffLNS1L_9ScaleType4KindE0ELNS_15FloatRoundStyleE2ESJ_EENS1_15EpilogueDefaultEEEEEvvEEEEvNT_6ParamsE --------------------------
	.section	.nv.constant0._ZN7cutlass13device_kernelINS_4gemm6kernel13GemmUniversalIN4cute5tupleIJiiiiEEENS1_10collective13CollectiveMmaINS1_34MainloopSm90TmaGmmaWarpSpecializedILi18ENS5_IJNS4_1CILi1EEESB_SB_EEENS1_35KernelTmaWarpSpecializedCooperativeEEENS5_IJNSA_ILi256EEENSA_ILi128EEENSA_ILi16EEEEEENS_6half_tENS5_IJlSB_lEEESJ_SK_NS4_8TiledMMAINS4_8MMA_AtomIJNS4_4SM904GMMA26MMA_64x128x16_F32F16F16_SSILNSO_5MajorE0ELSQ_0ELNSO_7ScaleInE1ELSR_1EEEEEENS4_6LayoutINS5_IJNSA_ILi2EEESB_SB_EEENS5_IJSB_NSA_ILi0EEESX_EEEEENS5_IJNS4_10UnderscoreES10_S10_EEEEENS4_13SM90_TMA_LOADENS4_14ComposedLayoutINS4_7SwizzleILi1ELi4ELi3EEENS4_18smem_ptr_flag_bitsILi16EEENSU_INS5_IJNSA_ILi8EEESH_EEENS5_IJSH_SB_EEEEEEEvNS4_8identityES13_S1D_vS1E_EENS_8epilogue10collective6detail29Sm90TmaWarpSpecializedAdapterINS1H_15DefaultEpilogueISJ_SK_SK_NS1G_6thread17LinearCombinationISJ_Li1EffLNS1L_9ScaleType4KindE0ELNS_15FloatRoundStyleE2ESJ_EENS1_15EpilogueDefaultEEEEEvvEEEEvNT_6ParamsE,"a",@progbits
	.sectionflags	@""
	.align	4
.nv.constant0._ZN7cutlass13device_kernelINS_4gemm6kernel13GemmUniversalIN4cute5tupleIJiiiiEEENS1_10collective13CollectiveMmaINS1_34MainloopSm90TmaGmmaWarpSpecializedILi18ENS5_IJNS4_1CILi1EEESB_SB_EEENS1_35KernelTmaWarpSpecializedCooperativeEEENS5_IJNSA_ILi256EEENSA_ILi128EEENSA_ILi16EEEEEENS_6half_tENS5_IJlSB_lEEESJ_SK_NS4_8TiledMMAINS4_8MMA_AtomIJNS4_4SM904GMMA26MMA_64x128x16_F32F16F16_SSILNSO_5MajorE0ELSQ_0ELNSO_7ScaleInE1ELSR_1EEEEEENS4_6LayoutINS5_IJNSA_ILi2EEESB_SB_EEENS5_IJSB_NSA_ILi0EEESX_EEEEENS5_IJNS4_10UnderscoreES10_S10_EEEEENS4_13SM90_TMA_LOADENS4_14ComposedLayoutINS4_7SwizzleILi1ELi4ELi3EEENS4_18smem_ptr_flag_bitsILi16EEENSU_INS5_IJNSA_ILi8EEESH_EEENS5_IJSH_SB_EEEEEEEvNS4_8identityES13_S1D_vS1E_EENS_8epilogue10collective6detail29Sm90TmaWarpSpecializedAdapterINS1H_15DefaultEpilogueISJ_SK_SK_NS1G_6thread17LinearCombinationISJ_Li1EffLNS1L_9ScaleType4KindE0ELNS_15FloatRoundStyleE2ESJ_EENS1_15EpilogueDefaultEEEEEvvEEEEvNT_6ParamsE:
	.zero		1664


//--------------------- SYMBOLS --------------------------

	.type		.nv.reservedSmem.offset0,@object
	.size		.nv.reservedSmem.offset0,0x4
	.type		__assertfail,@function
